//
// Generated by NVIDIA NVVM Compiler
//
// Compiler Build ID: CL-36424714
// Cuda compilation tools, release 13.0, V13.0.88
// Based on NVVM 20.0.0
//

.version 9.0
.target sm_100
.address_size 64

	// .globl	_Z14convRowGPU_varPfS_S_ii
// _ZZ14convRowGPU_varPfS_S_iiE8rdata_sh has been demoted
// _ZZ14convRowGPU_varPfS_S_iiE9filter_sh has been demoted
// _ZZ15convRowGPU_combPfS_S_S_S_S_iiiE8rdata_sh has been demoted
// _ZZ15convRowGPU_combPfS_S_S_S_S_iiiE12filterBig_sh has been demoted
// _ZZ15convRowGPU_combPfS_S_S_S_S_iiiE14filterSmall_sh has been demoted
// _ZZ10convRowGPUPfS_S_S_S_iiE8rdata_sh has been demoted
// _ZZ10convRowGPUPfS_S_S_S_iiE9filter_sh has been demoted
// _ZZ10convColGPUPfS_iiiE8cdata_sh has been demoted
// _ZZ10convColGPUPfS_iiiE9filter_sh has been demoted

.visible .entry _Z14convRowGPU_varPfS_S_ii(
	.param .u64 .ptr .align 1 _Z14convRowGPU_varPfS_S_ii_param_0,
	.param .u64 .ptr .align 1 _Z14convRowGPU_varPfS_S_ii_param_1,
	.param .u64 .ptr .align 1 _Z14convRowGPU_varPfS_S_ii_param_2,
	.param .u32 _Z14convRowGPU_varPfS_S_ii_param_3,
	.param .u32 _Z14convRowGPU_varPfS_S_ii_param_4
)
{
	.reg .pred 	%p<10>;
	.reg .b16 	%rs<3>;
	.reg .b32 	%r<80>;
	.reg .b32 	%f<62>;
	.reg .b64 	%rd<13>;
	// demoted variable
	.shared .align 4 .b8 _ZZ14convRowGPU_varPfS_S_iiE8rdata_sh[4300];
	// demoted variable
	.shared .align 4 .b8 _ZZ14convRowGPU_varPfS_S_iiE9filter_sh[48];
	ld.param.u64 	%rd1, [_Z14convRowGPU_varPfS_S_ii_param_0];
	ld.param.u64 	%rd2, [_Z14convRowGPU_varPfS_S_ii_param_1];
	ld.param.u64 	%rd3, [_Z14convRowGPU_varPfS_S_ii_param_2];
	ld.param.u32 	%r29, [_Z14convRowGPU_varPfS_S_ii_param_3];
	ld.param.u32 	%r30, [_Z14convRowGPU_varPfS_S_ii_param_4];
	mov.u32 	%r1, %tid.x;
	setp.ge.s32 	%p1, %r1, %r29;
	@%p1 bra 	$L__BB0_2;
	shl.b32 	%r31, %r1, 2;
	mov.u32 	%r32, _ZZ14convRowGPU_varPfS_S_iiE8rdata_sh;
	add.s32 	%r33, %r32, %r31;
	mov.b32 	%r34, 0;
	st.volatile.shared.u32 	[%r33], %r34;
	add.s32 	%r35, %r29, %r1;
	add.s32 	%r36, %r35, %r30;
	shl.b32 	%r37, %r36, 2;
	add.s32 	%r38, %r32, %r37;
	st.volatile.shared.u32 	[%r38], %r34;
$L__BB0_2:
	mov.u32 	%r39, %ctaid.x;
	mad.lo.s32 	%r2, %r30, %r39, %r1;
	cvta.to.global.u64 	%rd4, %rd1;
	mul.wide.s32 	%rd5, %r2, 4;
	add.s64 	%rd6, %rd4, %rd5;
	ld.global.f32 	%f11, [%rd6];
	rcp.rn.f32 	%f12, %f11;
	add.s32 	%r3, %r29, %r1;
	shl.b32 	%r40, %r3, 2;
	mov.u32 	%r41, _ZZ14convRowGPU_varPfS_S_iiE8rdata_sh;
	add.s32 	%r42, %r41, %r40;
	st.volatile.shared.f32 	[%r42], %f12;
	shl.b32 	%r4, %r29, 1;
	setp.ge.s32 	%p2, %r1, %r4;
	@%p2 bra 	$L__BB0_4;
	cvta.to.global.u64 	%rd7, %rd3;
	mul.wide.u32 	%rd8, %r1, 4;
	add.s64 	%rd9, %rd7, %rd8;
	ld.global.f32 	%f13, [%rd9];
	shl.b32 	%r43, %r1, 2;
	mov.u32 	%r44, _ZZ14convRowGPU_varPfS_S_iiE9filter_sh;
	add.s32 	%r45, %r44, %r43;
	st.shared.f32 	[%r45], %f13;
$L__BB0_4:
	bar.sync 	0;
	setp.lt.s32 	%p3, %r29, 1;
	mov.f32 	%f61, 0f00000000;
	@%p3 bra 	$L__BB0_14;
	neg.s32 	%r75, %r29;
	and.b32  	%r6, %r4, 6;
	setp.lt.u32 	%p4, %r29, 4;
	mov.f32 	%f61, 0f00000000;
	@%p4 bra 	$L__BB0_8;
	and.b32  	%r48, %r4, -8;
	neg.s32 	%r73, %r48;
	shl.b32 	%r49, %r29, 3;
	shl.b32 	%r50, %r1, 2;
	add.s32 	%r51, %r49, %r50;
	add.s32 	%r53, %r51, %r41;
	add.s32 	%r72, %r53, -12;
	mov.u32 	%r54, _ZZ14convRowGPU_varPfS_S_iiE9filter_sh;
	add.s32 	%r71, %r54, 16;
	mov.f32 	%f61, 0f00000000;
$L__BB0_7:
	.pragma "nounroll";
	ld.volatile.shared.f32 	%f18, [%r72+12];
	ld.shared.f32 	%f19, [%r71+-16];
	fma.rn.f32 	%f20, %f18, %f19, %f61;
	ld.volatile.shared.f32 	%f21, [%r72+8];
	ld.shared.f32 	%f22, [%r71+-12];
	fma.rn.f32 	%f23, %f21, %f22, %f20;
	ld.volatile.shared.f32 	%f24, [%r72+4];
	ld.shared.f32 	%f25, [%r71+-8];
	fma.rn.f32 	%f26, %f24, %f25, %f23;
	ld.volatile.shared.f32 	%f27, [%r72];
	ld.shared.f32 	%f28, [%r71+-4];
	fma.rn.f32 	%f29, %f27, %f28, %f26;
	ld.volatile.shared.f32 	%f30, [%r72+-4];
	ld.shared.f32 	%f31, [%r71];
	fma.rn.f32 	%f32, %f30, %f31, %f29;
	ld.volatile.shared.f32 	%f33, [%r72+-8];
	ld.shared.f32 	%f34, [%r71+4];
	fma.rn.f32 	%f35, %f33, %f34, %f32;
	ld.volatile.shared.f32 	%f36, [%r72+-12];
	ld.shared.f32 	%f37, [%r71+8];
	fma.rn.f32 	%f38, %f36, %f37, %f35;
	ld.volatile.shared.f32 	%f39, [%r72+-16];
	ld.shared.f32 	%f40, [%r71+12];
	fma.rn.f32 	%f61, %f39, %f40, %f38;
	add.s32 	%r75, %r75, 8;
	add.s32 	%r73, %r73, 8;
	add.s32 	%r72, %r72, -32;
	add.s32 	%r71, %r71, 32;
	setp.ne.s32 	%p5, %r73, 0;
	@%p5 bra 	$L__BB0_7;
$L__BB0_8:
	setp.eq.s32 	%p6, %r6, 0;
	@%p6 bra 	$L__BB0_14;
	setp.lt.u32 	%p7, %r6, 4;
	@%p7 bra 	$L__BB0_11;
	sub.s32 	%r55, %r3, %r75;
	shl.b32 	%r56, %r55, 2;
	add.s32 	%r58, %r41, %r56;
	ld.volatile.shared.f32 	%f42, [%r58];
	add.s32 	%r59, %r75, %r29;
	shl.b32 	%r60, %r59, 2;
	mov.u32 	%r61, _ZZ14convRowGPU_varPfS_S_iiE9filter_sh;
	add.s32 	%r62, %r61, %r60;
	ld.shared.f32 	%f43, [%r62];
	fma.rn.f32 	%f44, %f42, %f43, %f61;
	ld.volatile.shared.f32 	%f45, [%r58+-4];
	ld.shared.f32 	%f46, [%r62+4];
	fma.rn.f32 	%f47, %f45, %f46, %f44;
	ld.volatile.shared.f32 	%f48, [%r58+-8];
	ld.shared.f32 	%f49, [%r62+8];
	fma.rn.f32 	%f50, %f48, %f49, %f47;
	ld.volatile.shared.f32 	%f51, [%r58+-12];
	ld.shared.f32 	%f52, [%r62+12];
	fma.rn.f32 	%f61, %f51, %f52, %f50;
	add.s32 	%r75, %r75, 4;
$L__BB0_11:
	and.b32  	%r63, %r4, 2;
	setp.eq.s32 	%p8, %r63, 0;
	@%p8 bra 	$L__BB0_14;
	add.s32 	%r64, %r75, %r29;
	shl.b32 	%r65, %r64, 2;
	mov.u32 	%r66, _ZZ14convRowGPU_varPfS_S_iiE9filter_sh;
	add.s32 	%r79, %r66, %r65;
	sub.s32 	%r67, %r3, %r75;
	shl.b32 	%r68, %r67, 2;
	add.s32 	%r78, %r41, %r68;
	cvt.u16.u32 	%rs1, %r29;
	and.b16  	%rs2, %rs1, 1;
	mul.wide.u16 	%r70, %rs2, 2;
	neg.s32 	%r77, %r70;
$L__BB0_13:
	.pragma "nounroll";
	ld.volatile.shared.f32 	%f53, [%r78];
	ld.shared.f32 	%f54, [%r79];
	fma.rn.f32 	%f61, %f53, %f54, %f61;
	add.s32 	%r79, %r79, 4;
	add.s32 	%r78, %r78, -4;
	add.s32 	%r77, %r77, 1;
	setp.ne.s32 	%p9, %r77, 0;
	@%p9 bra 	$L__BB0_13;
$L__BB0_14:
	cvta.to.global.u64 	%rd10, %rd2;
	add.s64 	%rd12, %rd10, %rd5;
	st.global.f32 	[%rd12], %f61;
	ret;

}
	// .globl	_Z15convRowGPU_combPfS_S_S_S_S_iii
.visible .entry _Z15convRowGPU_combPfS_S_S_S_S_iii(
	.param .u64 .ptr .align 1 _Z15convRowGPU_combPfS_S_S_S_S_iii_param_0,
	.param .u64 .ptr .align 1 _Z15convRowGPU_combPfS_S_S_S_S_iii_param_1,
	.param .u64 .ptr .align 1 _Z15convRowGPU_combPfS_S_S_S_S_iii_param_2,
	.param .u64 .ptr .align 1 _Z15convRowGPU_combPfS_S_S_S_S_iii_param_3,
	.param .u64 .ptr .align 1 _Z15convRowGPU_combPfS_S_S_S_S_iii_param_4,
	.param .u64 .ptr .align 1 _Z15convRowGPU_combPfS_S_S_S_S_iii_param_5,
	.param .u32 _Z15convRowGPU_combPfS_S_S_S_S_iii_param_6,
	.param .u32 _Z15convRowGPU_combPfS_S_S_S_S_iii_param_7,
	.param .u32 _Z15convRowGPU_combPfS_S_S_S_S_iii_param_8
)
{
	.reg .pred 	%p<17>;
	.reg .b16 	%rs<3>;
	.reg .b32 	%r<143>;
	.reg .b32 	%f<122>;
	.reg .b64 	%rd<24>;
	// demoted variable
	.shared .align 4 .b8 _ZZ15convRowGPU_combPfS_S_S_S_S_iiiE8rdata_sh[4300];
	// demoted variable
	.shared .align 4 .b8 _ZZ15convRowGPU_combPfS_S_S_S_S_iiiE12filterBig_sh[48];
	// demoted variable
	.shared .align 4 .b8 _ZZ15convRowGPU_combPfS_S_S_S_S_iiiE14filterSmall_sh[48];
	ld.param.u64 	%rd1, [_Z15convRowGPU_combPfS_S_S_S_S_iii_param_0];
	ld.param.u64 	%rd2, [_Z15convRowGPU_combPfS_S_S_S_S_iii_param_1];
	ld.param.u64 	%rd3, [_Z15convRowGPU_combPfS_S_S_S_S_iii_param_2];
	ld.param.u64 	%rd4, [_Z15convRowGPU_combPfS_S_S_S_S_iii_param_3];
	ld.param.u64 	%rd5, [_Z15convRowGPU_combPfS_S_S_S_S_iii_param_4];
	ld.param.u64 	%rd6, [_Z15convRowGPU_combPfS_S_S_S_S_iii_param_5];
	ld.param.u32 	%r46, [_Z15convRowGPU_combPfS_S_S_S_S_iii_param_6];
	ld.param.u32 	%r47, [_Z15convRowGPU_combPfS_S_S_S_S_iii_param_7];
	ld.param.u32 	%r48, [_Z15convRowGPU_combPfS_S_S_S_S_iii_param_8];
	mov.u32 	%r1, %tid.x;
	setp.ge.s32 	%p1, %r1, %r46;
	@%p1 bra 	$L__BB1_2;
	shl.b32 	%r49, %r1, 2;
	mov.u32 	%r50, _ZZ15convRowGPU_combPfS_S_S_S_S_iiiE8rdata_sh;
	add.s32 	%r51, %r50, %r49;
	mov.b32 	%r52, 0;
	st.volatile.shared.u32 	[%r51], %r52;
	add.s32 	%r53, %r46, %r1;
	add.s32 	%r54, %r53, %r48;
	shl.b32 	%r55, %r54, 2;
	add.s32 	%r56, %r50, %r55;
	st.volatile.shared.u32 	[%r56], %r52;
$L__BB1_2:
	mov.u32 	%r57, %ctaid.x;
	mad.lo.s32 	%r2, %r48, %r57, %r1;
	cvta.to.global.u64 	%rd7, %rd1;
	mul.wide.s32 	%rd8, %r2, 4;
	add.s64 	%rd9, %rd7, %rd8;
	ld.global.f32 	%f20, [%rd9];
	cvta.to.global.u64 	%rd10, %rd2;
	add.s64 	%rd11, %rd10, %rd8;
	ld.global.f32 	%f21, [%rd11];
	div.rn.f32 	%f22, %f20, %f21;
	add.s32 	%r3, %r46, %r1;
	shl.b32 	%r58, %r3, 2;
	mov.u32 	%r59, _ZZ15convRowGPU_combPfS_S_S_S_S_iiiE8rdata_sh;
	add.s32 	%r60, %r59, %r58;
	st.volatile.shared.f32 	[%r60], %f22;
	shl.b32 	%r4, %r46, 1;
	setp.ge.s32 	%p2, %r1, %r4;
	@%p2 bra 	$L__BB1_4;
	cvta.to.global.u64 	%rd12, %rd5;
	mul.wide.u32 	%rd13, %r1, 4;
	add.s64 	%rd14, %rd12, %rd13;
	ld.global.f32 	%f23, [%rd14];
	shl.b32 	%r61, %r1, 2;
	mov.u32 	%r62, _ZZ15convRowGPU_combPfS_S_S_S_S_iiiE12filterBig_sh;
	add.s32 	%r63, %r62, %r61;
	st.shared.f32 	[%r63], %f23;
$L__BB1_4:
	shl.b32 	%r5, %r47, 1;
	setp.ge.s32 	%p3, %r1, %r5;
	@%p3 bra 	$L__BB1_6;
	cvta.to.global.u64 	%rd15, %rd6;
	mul.wide.u32 	%rd16, %r1, 4;
	add.s64 	%rd17, %rd15, %rd16;
	ld.global.f32 	%f24, [%rd17];
	shl.b32 	%r64, %r1, 2;
	mov.u32 	%r65, _ZZ15convRowGPU_combPfS_S_S_S_S_iiiE14filterSmall_sh;
	add.s32 	%r66, %r65, %r64;
	st.shared.f32 	[%r66], %f24;
$L__BB1_6:
	bar.sync 	0;
	setp.lt.s32 	%p4, %r46, 1;
	mov.f32 	%f116, 0f00000000;
	@%p4 bra 	$L__BB1_16;
	neg.s32 	%r131, %r46;
	and.b32  	%r7, %r4, 6;
	setp.lt.u32 	%p5, %r46, 4;
	mov.f32 	%f116, 0f00000000;
	@%p5 bra 	$L__BB1_10;
	and.b32  	%r69, %r4, -8;
	neg.s32 	%r129, %r69;
	shl.b32 	%r70, %r46, 3;
	shl.b32 	%r71, %r1, 2;
	add.s32 	%r72, %r70, %r71;
	add.s32 	%r74, %r72, %r59;
	add.s32 	%r128, %r74, -12;
	mov.u32 	%r75, _ZZ15convRowGPU_combPfS_S_S_S_S_iiiE12filterBig_sh;
	add.s32 	%r127, %r75, 16;
	mov.f32 	%f116, 0f00000000;
$L__BB1_9:
	.pragma "nounroll";
	ld.volatile.shared.f32 	%f29, [%r128+12];
	ld.shared.f32 	%f30, [%r127+-16];
	fma.rn.f32 	%f31, %f29, %f30, %f116;
	ld.volatile.shared.f32 	%f32, [%r128+8];
	ld.shared.f32 	%f33, [%r127+-12];
	fma.rn.f32 	%f34, %f32, %f33, %f31;
	ld.volatile.shared.f32 	%f35, [%r128+4];
	ld.shared.f32 	%f36, [%r127+-8];
	fma.rn.f32 	%f37, %f35, %f36, %f34;
	ld.volatile.shared.f32 	%f38, [%r128];
	ld.shared.f32 	%f39, [%r127+-4];
	fma.rn.f32 	%f40, %f38, %f39, %f37;
	ld.volatile.shared.f32 	%f41, [%r128+-4];
	ld.shared.f32 	%f42, [%r127];
	fma.rn.f32 	%f43, %f41, %f42, %f40;
	ld.volatile.shared.f32 	%f44, [%r128+-8];
	ld.shared.f32 	%f45, [%r127+4];
	fma.rn.f32 	%f46, %f44, %f45, %f43;
	ld.volatile.shared.f32 	%f47, [%r128+-12];
	ld.shared.f32 	%f48, [%r127+8];
	fma.rn.f32 	%f49, %f47, %f48, %f46;
	ld.volatile.shared.f32 	%f50, [%r128+-16];
	ld.shared.f32 	%f51, [%r127+12];
	fma.rn.f32 	%f116, %f50, %f51, %f49;
	add.s32 	%r131, %r131, 8;
	add.s32 	%r129, %r129, 8;
	add.s32 	%r128, %r128, -32;
	add.s32 	%r127, %r127, 32;
	setp.ne.s32 	%p6, %r129, 0;
	@%p6 bra 	$L__BB1_9;
$L__BB1_10:
	setp.eq.s32 	%p7, %r7, 0;
	@%p7 bra 	$L__BB1_16;
	setp.lt.u32 	%p8, %r7, 4;
	@%p8 bra 	$L__BB1_13;
	sub.s32 	%r76, %r3, %r131;
	shl.b32 	%r77, %r76, 2;
	add.s32 	%r79, %r59, %r77;
	ld.volatile.shared.f32 	%f53, [%r79];
	add.s32 	%r80, %r131, %r46;
	shl.b32 	%r81, %r80, 2;
	mov.u32 	%r82, _ZZ15convRowGPU_combPfS_S_S_S_S_iiiE12filterBig_sh;
	add.s32 	%r83, %r82, %r81;
	ld.shared.f32 	%f54, [%r83];
	fma.rn.f32 	%f55, %f53, %f54, %f116;
	ld.volatile.shared.f32 	%f56, [%r79+-4];
	ld.shared.f32 	%f57, [%r83+4];
	fma.rn.f32 	%f58, %f56, %f57, %f55;
	ld.volatile.shared.f32 	%f59, [%r79+-8];
	ld.shared.f32 	%f60, [%r83+8];
	fma.rn.f32 	%f61, %f59, %f60, %f58;
	ld.volatile.shared.f32 	%f62, [%r79+-12];
	ld.shared.f32 	%f63, [%r83+12];
	fma.rn.f32 	%f116, %f62, %f63, %f61;
	add.s32 	%r131, %r131, 4;
$L__BB1_13:
	and.b32  	%r84, %r4, 2;
	setp.eq.s32 	%p9, %r84, 0;
	@%p9 bra 	$L__BB1_16;
	add.s32 	%r85, %r131, %r46;
	shl.b32 	%r86, %r85, 2;
	mov.u32 	%r87, _ZZ15convRowGPU_combPfS_S_S_S_S_iiiE12filterBig_sh;
	add.s32 	%r135, %r87, %r86;
	sub.s32 	%r88, %r3, %r131;
	shl.b32 	%r89, %r88, 2;
	add.s32 	%r134, %r59, %r89;
	cvt.u16.u32 	%rs1, %r46;
	and.b16  	%rs2, %rs1, 1;
	mul.wide.u16 	%r91, %rs2, 2;
	neg.s32 	%r133, %r91;
$L__BB1_15:
	.pragma "nounroll";
	ld.volatile.shared.f32 	%f64, [%r134];
	ld.shared.f32 	%f65, [%r135];
	fma.rn.f32 	%f116, %f64, %f65, %f116;
	add.s32 	%r135, %r135, 4;
	add.s32 	%r134, %r134, -4;
	add.s32 	%r133, %r133, 1;
	setp.ne.s32 	%p10, %r133, 0;
	@%p10 bra 	$L__BB1_15;
$L__BB1_16:
	cvta.to.global.u64 	%rd18, %rd3;
	add.s64 	%rd20, %rd18, %rd8;
	st.global.f32 	[%rd20], %f116;
	setp.lt.s32 	%p11, %r47, 0;
	mov.f32 	%f121, 0f00000000;
	@%p11 bra 	$L__BB1_25;
	neg.s32 	%r140, %r47;
	setp.lt.u32 	%p12, %r47, 4;
	mov.f32 	%f118, 0f00000000;
	@%p12 bra 	$L__BB1_20;
	add.s32 	%r93, %r5, 1;
	and.b32  	%r94, %r93, -8;
	neg.s32 	%r138, %r94;
	add.s32 	%r95, %r1, %r47;
	add.s32 	%r96, %r95, %r46;
	shl.b32 	%r97, %r96, 2;
	add.s32 	%r99, %r97, %r59;
	add.s32 	%r137, %r99, -12;
	mov.u32 	%r100, _ZZ15convRowGPU_combPfS_S_S_S_S_iiiE14filterSmall_sh;
	add.s32 	%r136, %r100, 16;
	mov.f32 	%f118, 0f00000000;
$L__BB1_19:
	.pragma "nounroll";
	ld.volatile.shared.f32 	%f69, [%r137+12];
	ld.shared.f32 	%f70, [%r136+-16];
	fma.rn.f32 	%f71, %f69, %f70, %f118;
	ld.volatile.shared.f32 	%f72, [%r137+8];
	ld.shared.f32 	%f73, [%r136+-12];
	fma.rn.f32 	%f74, %f72, %f73, %f71;
	ld.volatile.shared.f32 	%f75, [%r137+4];
	ld.shared.f32 	%f76, [%r136+-8];
	fma.rn.f32 	%f77, %f75, %f76, %f74;
	ld.volatile.shared.f32 	%f78, [%r137];
	ld.shared.f32 	%f79, [%r136+-4];
	fma.rn.f32 	%f80, %f78, %f79, %f77;
	ld.volatile.shared.f32 	%f81, [%r137+-4];
	ld.shared.f32 	%f82, [%r136];
	fma.rn.f32 	%f83, %f81, %f82, %f80;
	ld.volatile.shared.f32 	%f84, [%r137+-8];
	ld.shared.f32 	%f85, [%r136+4];
	fma.rn.f32 	%f86, %f84, %f85, %f83;
	ld.volatile.shared.f32 	%f87, [%r137+-12];
	ld.shared.f32 	%f88, [%r136+8];
	fma.rn.f32 	%f89, %f87, %f88, %f86;
	ld.volatile.shared.f32 	%f90, [%r137+-16];
	ld.shared.f32 	%f91, [%r136+12];
	fma.rn.f32 	%f118, %f90, %f91, %f89;
	add.s32 	%r140, %r140, 8;
	add.s32 	%r138, %r138, 8;
	add.s32 	%r137, %r137, -32;
	add.s32 	%r136, %r136, 32;
	setp.ne.s32 	%p13, %r138, 0;
	@%p13 bra 	$L__BB1_19;
$L__BB1_20:
	and.b32  	%r101, %r5, 6;
	setp.lt.u32 	%p14, %r101, 3;
	@%p14 bra 	$L__BB1_22;
	sub.s32 	%r102, %r3, %r140;
	shl.b32 	%r103, %r102, 2;
	add.s32 	%r105, %r59, %r103;
	ld.volatile.shared.f32 	%f92, [%r105];
	add.s32 	%r106, %r140, %r47;
	shl.b32 	%r107, %r106, 2;
	mov.u32 	%r108, _ZZ15convRowGPU_combPfS_S_S_S_S_iiiE14filterSmall_sh;
	add.s32 	%r109, %r108, %r107;
	ld.shared.f32 	%f93, [%r109];
	fma.rn.f32 	%f94, %f92, %f93, %f118;
	ld.volatile.shared.f32 	%f95, [%r105+-4];
	ld.shared.f32 	%f96, [%r109+4];
	fma.rn.f32 	%f97, %f95, %f96, %f94;
	ld.volatile.shared.f32 	%f98, [%r105+-8];
	ld.shared.f32 	%f99, [%r109+8];
	fma.rn.f32 	%f100, %f98, %f99, %f97;
	ld.volatile.shared.f32 	%f101, [%r105+-12];
	ld.shared.f32 	%f102, [%r109+12];
	fma.rn.f32 	%f118, %f101, %f102, %f100;
	add.s32 	%r140, %r140, 4;
$L__BB1_22:
	and.b32  	%r110, %r47, 1;
	setp.eq.b32 	%p15, %r110, 1;
	not.pred 	%p16, %p15;
	@%p16 bra 	$L__BB1_24;
	sub.s32 	%r111, %r3, %r140;
	shl.b32 	%r112, %r111, 2;
	add.s32 	%r114, %r59, %r112;
	ld.volatile.shared.f32 	%f103, [%r114];
	add.s32 	%r115, %r140, %r47;
	shl.b32 	%r116, %r115, 2;
	mov.u32 	%r117, _ZZ15convRowGPU_combPfS_S_S_S_S_iiiE14filterSmall_sh;
	add.s32 	%r118, %r117, %r116;
	ld.shared.f32 	%f104, [%r118];
	fma.rn.f32 	%f105, %f103, %f104, %f118;
	ld.volatile.shared.f32 	%f106, [%r114+-4];
	ld.shared.f32 	%f107, [%r118+4];
	fma.rn.f32 	%f118, %f106, %f107, %f105;
	add.s32 	%r140, %r140, 2;
$L__BB1_24:
	sub.s32 	%r119, %r3, %r140;
	shl.b32 	%r120, %r119, 2;
	add.s32 	%r122, %r59, %r120;
	ld.volatile.shared.f32 	%f108, [%r122];
	add.s32 	%r123, %r140, %r47;
	shl.b32 	%r124, %r123, 2;
	mov.u32 	%r125, _ZZ15convRowGPU_combPfS_S_S_S_S_iiiE14filterSmall_sh;
	add.s32 	%r126, %r125, %r124;
	ld.shared.f32 	%f109, [%r126];
	fma.rn.f32 	%f121, %f108, %f109, %f118;
$L__BB1_25:
	cvta.to.global.u64 	%rd21, %rd4;
	add.s64 	%rd23, %rd21, %rd8;
	st.global.f32 	[%rd23], %f121;
	ret;

}
	// .globl	_Z10convRowGPUPfS_S_S_S_ii
.visible .entry _Z10convRowGPUPfS_S_S_S_ii(
	.param .u64 .ptr .align 1 _Z10convRowGPUPfS_S_S_S_ii_param_0,
	.param .u64 .ptr .align 1 _Z10convRowGPUPfS_S_S_S_ii_param_1,
	.param .u64 .ptr .align 1 _Z10convRowGPUPfS_S_S_S_ii_param_2,
	.param .u64 .ptr .align 1 _Z10convRowGPUPfS_S_S_S_ii_param_3,
	.param .u64 .ptr .align 1 _Z10convRowGPUPfS_S_S_S_ii_param_4,
	.param .u32 _Z10convRowGPUPfS_S_S_S_ii_param_5,
	.param .u32 _Z10convRowGPUPfS_S_S_S_ii_param_6
)
{
	.reg .pred 	%p<10>;
	.reg .b16 	%rs<3>;
	.reg .b32 	%r<80>;
	.reg .b32 	%f<65>;
	.reg .b64 	%rd<19>;
	// demoted variable
	.shared .align 4 .b8 _ZZ10convRowGPUPfS_S_S_S_iiE8rdata_sh[4300];
	// demoted variable
	.shared .align 4 .b8 _ZZ10convRowGPUPfS_S_S_S_iiE9filter_sh[48];
	ld.param.u64 	%rd1, [_Z10convRowGPUPfS_S_S_S_ii_param_0];
	ld.param.u64 	%rd2, [_Z10convRowGPUPfS_S_S_S_ii_param_1];
	ld.param.u64 	%rd3, [_Z10convRowGPUPfS_S_S_S_ii_param_2];
	ld.param.u64 	%rd4, [_Z10convRowGPUPfS_S_S_S_ii_param_3];
	ld.param.u64 	%rd5, [_Z10convRowGPUPfS_S_S_S_ii_param_4];
	ld.param.u32 	%r29, [_Z10convRowGPUPfS_S_S_S_ii_param_5];
	ld.param.u32 	%r30, [_Z10convRowGPUPfS_S_S_S_ii_param_6];
	mov.u32 	%r1, %tid.x;
	setp.ge.s32 	%p1, %r1, %r29;
	@%p1 bra 	$L__BB2_2;
	shl.b32 	%r31, %r1, 2;
	mov.u32 	%r32, _ZZ10convRowGPUPfS_S_S_S_iiE8rdata_sh;
	add.s32 	%r33, %r32, %r31;
	mov.b32 	%r34, 0;
	st.volatile.shared.u32 	[%r33], %r34;
	add.s32 	%r35, %r29, %r1;
	add.s32 	%r36, %r35, %r30;
	shl.b32 	%r37, %r36, 2;
	add.s32 	%r38, %r32, %r37;
	st.volatile.shared.u32 	[%r38], %r34;
$L__BB2_2:
	mov.u32 	%r39, %ctaid.x;
	mad.lo.s32 	%r2, %r30, %r39, %r1;
	cvta.to.global.u64 	%rd6, %rd1;
	mul.wide.s32 	%rd7, %r2, 4;
	add.s64 	%rd8, %rd6, %rd7;
	ld.global.f32 	%f11, [%rd8];
	cvta.to.global.u64 	%rd9, %rd2;
	add.s64 	%rd10, %rd9, %rd7;
	ld.global.f32 	%f12, [%rd10];
	cvta.to.global.u64 	%rd11, %rd4;
	add.s64 	%rd12, %rd11, %rd7;
	ld.global.f32 	%f13, [%rd12];
	mul.f32 	%f14, %f12, %f13;
	div.rn.f32 	%f15, %f11, %f14;
	add.s32 	%r3, %r29, %r1;
	shl.b32 	%r40, %r3, 2;
	mov.u32 	%r41, _ZZ10convRowGPUPfS_S_S_S_iiE8rdata_sh;
	add.s32 	%r42, %r41, %r40;
	st.volatile.shared.f32 	[%r42], %f15;
	shl.b32 	%r4, %r29, 1;
	setp.ge.s32 	%p2, %r1, %r4;
	@%p2 bra 	$L__BB2_4;
	cvta.to.global.u64 	%rd13, %rd5;
	mul.wide.u32 	%rd14, %r1, 4;
	add.s64 	%rd15, %rd13, %rd14;
	ld.global.f32 	%f16, [%rd15];
	shl.b32 	%r43, %r1, 2;
	mov.u32 	%r44, _ZZ10convRowGPUPfS_S_S_S_iiE9filter_sh;
	add.s32 	%r45, %r44, %r43;
	st.shared.f32 	[%r45], %f16;
$L__BB2_4:
	bar.sync 	0;
	setp.lt.s32 	%p3, %r29, 1;
	mov.f32 	%f64, 0f00000000;
	@%p3 bra 	$L__BB2_14;
	neg.s32 	%r75, %r29;
	and.b32  	%r6, %r4, 6;
	setp.lt.u32 	%p4, %r29, 4;
	mov.f32 	%f64, 0f00000000;
	@%p4 bra 	$L__BB2_8;
	and.b32  	%r48, %r4, -8;
	neg.s32 	%r73, %r48;
	shl.b32 	%r49, %r29, 3;
	shl.b32 	%r50, %r1, 2;
	add.s32 	%r51, %r49, %r50;
	add.s32 	%r53, %r51, %r41;
	add.s32 	%r72, %r53, -12;
	mov.u32 	%r54, _ZZ10convRowGPUPfS_S_S_S_iiE9filter_sh;
	add.s32 	%r71, %r54, 16;
	mov.f32 	%f64, 0f00000000;
$L__BB2_7:
	.pragma "nounroll";
	ld.volatile.shared.f32 	%f21, [%r72+12];
	ld.shared.f32 	%f22, [%r71+-16];
	fma.rn.f32 	%f23, %f21, %f22, %f64;
	ld.volatile.shared.f32 	%f24, [%r72+8];
	ld.shared.f32 	%f25, [%r71+-12];
	fma.rn.f32 	%f26, %f24, %f25, %f23;
	ld.volatile.shared.f32 	%f27, [%r72+4];
	ld.shared.f32 	%f28, [%r71+-8];
	fma.rn.f32 	%f29, %f27, %f28, %f26;
	ld.volatile.shared.f32 	%f30, [%r72];
	ld.shared.f32 	%f31, [%r71+-4];
	fma.rn.f32 	%f32, %f30, %f31, %f29;
	ld.volatile.shared.f32 	%f33, [%r72+-4];
	ld.shared.f32 	%f34, [%r71];
	fma.rn.f32 	%f35, %f33, %f34, %f32;
	ld.volatile.shared.f32 	%f36, [%r72+-8];
	ld.shared.f32 	%f37, [%r71+4];
	fma.rn.f32 	%f38, %f36, %f37, %f35;
	ld.volatile.shared.f32 	%f39, [%r72+-12];
	ld.shared.f32 	%f40, [%r71+8];
	fma.rn.f32 	%f41, %f39, %f40, %f38;
	ld.volatile.shared.f32 	%f42, [%r72+-16];
	ld.shared.f32 	%f43, [%r71+12];
	fma.rn.f32 	%f64, %f42, %f43, %f41;
	add.s32 	%r75, %r75, 8;
	add.s32 	%r73, %r73, 8;
	add.s32 	%r72, %r72, -32;
	add.s32 	%r71, %r71, 32;
	setp.ne.s32 	%p5, %r73, 0;
	@%p5 bra 	$L__BB2_7;
$L__BB2_8:
	setp.eq.s32 	%p6, %r6, 0;
	@%p6 bra 	$L__BB2_14;
	setp.lt.u32 	%p7, %r6, 4;
	@%p7 bra 	$L__BB2_11;
	sub.s32 	%r55, %r3, %r75;
	shl.b32 	%r56, %r55, 2;
	add.s32 	%r58, %r41, %r56;
	ld.volatile.shared.f32 	%f45, [%r58];
	add.s32 	%r59, %r75, %r29;
	shl.b32 	%r60, %r59, 2;
	mov.u32 	%r61, _ZZ10convRowGPUPfS_S_S_S_iiE9filter_sh;
	add.s32 	%r62, %r61, %r60;
	ld.shared.f32 	%f46, [%r62];
	fma.rn.f32 	%f47, %f45, %f46, %f64;
	ld.volatile.shared.f32 	%f48, [%r58+-4];
	ld.shared.f32 	%f49, [%r62+4];
	fma.rn.f32 	%f50, %f48, %f49, %f47;
	ld.volatile.shared.f32 	%f51, [%r58+-8];
	ld.shared.f32 	%f52, [%r62+8];
	fma.rn.f32 	%f53, %f51, %f52, %f50;
	ld.volatile.shared.f32 	%f54, [%r58+-12];
	ld.shared.f32 	%f55, [%r62+12];
	fma.rn.f32 	%f64, %f54, %f55, %f53;
	add.s32 	%r75, %r75, 4;
$L__BB2_11:
	and.b32  	%r63, %r4, 2;
	setp.eq.s32 	%p8, %r63, 0;
	@%p8 bra 	$L__BB2_14;
	add.s32 	%r64, %r75, %r29;
	shl.b32 	%r65, %r64, 2;
	mov.u32 	%r66, _ZZ10convRowGPUPfS_S_S_S_iiE9filter_sh;
	add.s32 	%r79, %r66, %r65;
	sub.s32 	%r67, %r3, %r75;
	shl.b32 	%r68, %r67, 2;
	add.s32 	%r78, %r41, %r68;
	cvt.u16.u32 	%rs1, %r29;
	and.b16  	%rs2, %rs1, 1;
	mul.wide.u16 	%r70, %rs2, 2;
	neg.s32 	%r77, %r70;
$L__BB2_13:
	.pragma "nounroll";
	ld.volatile.shared.f32 	%f56, [%r78];
	ld.shared.f32 	%f57, [%r79];
	fma.rn.f32 	%f64, %f56, %f57, %f64;
	add.s32 	%r79, %r79, 4;
	add.s32 	%r78, %r78, -4;
	add.s32 	%r77, %r77, 1;
	setp.ne.s32 	%p9, %r77, 0;
	@%p9 bra 	$L__BB2_13;
$L__BB2_14:
	cvta.to.global.u64 	%rd16, %rd3;
	add.s64 	%rd18, %rd16, %rd7;
	st.global.f32 	[%rd18], %f64;
	ret;

}
	// .globl	_Z10convColGPUPfS_iii
.visible .entry _Z10convColGPUPfS_iii(
	.param .u64 .ptr .align 1 _Z10convColGPUPfS_iii_param_0,
	.param .u64 .ptr .align 1 _Z10convColGPUPfS_iii_param_1,
	.param .u32 _Z10convColGPUPfS_iii_param_2,
	.param .u32 _Z10convColGPUPfS_iii_param_3,
	.param .u32 _Z10convColGPUPfS_iii_param_4
)
{
	.reg .pred 	%p<10>;
	.reg .b16 	%rs<3>;
	.reg .b32 	%r<81>;
	.reg .b32 	%f<61>;
	.reg .b64 	%rd<9>;
	// demoted variable
	.shared .align 4 .b8 _ZZ10convColGPUPfS_iiiE8cdata_sh[4300];
	// demoted variable
	.shared .align 4 .b8 _ZZ10convColGPUPfS_iiiE9filter_sh[48];
	ld.param.u64 	%rd2, [_Z10convColGPUPfS_iii_param_0];
	ld.param.u64 	%rd3, [_Z10convColGPUPfS_iii_param_1];
	ld.param.u32 	%r28, [_Z10convColGPUPfS_iii_param_2];
	ld.param.u32 	%r29, [_Z10convColGPUPfS_iii_param_3];
	ld.param.u32 	%r30, [_Z10convColGPUPfS_iii_param_4];
	mov.u32 	%r1, %tid.x;
	setp.ge.s32 	%p1, %r1, %r30;
	@%p1 bra 	$L__BB3_2;
	shl.b32 	%r31, %r1, 2;
	mov.u32 	%r32, _ZZ10convColGPUPfS_iiiE8cdata_sh;
	add.s32 	%r33, %r32, %r31;
	mov.b32 	%r34, 0;
	st.volatile.shared.u32 	[%r33], %r34;
	add.s32 	%r35, %r28, %r1;
	add.s32 	%r36, %r35, %r30;
	shl.b32 	%r37, %r36, 2;
	add.s32 	%r38, %r32, %r37;
	st.volatile.shared.u32 	[%r38], %r34;
$L__BB3_2:
	mov.u32 	%r39, %ctaid.x;
	mad.lo.s32 	%r40, %r29, %r1, %r39;
	cvta.to.global.u64 	%rd4, %rd2;
	mul.wide.s32 	%rd5, %r40, 4;
	add.s64 	%rd1, %rd4, %rd5;
	ld.global.f32 	%f11, [%rd1];
	add.s32 	%r2, %r30, %r1;
	shl.b32 	%r41, %r2, 2;
	mov.u32 	%r42, _ZZ10convColGPUPfS_iiiE8cdata_sh;
	add.s32 	%r43, %r42, %r41;
	st.volatile.shared.f32 	[%r43], %f11;
	shl.b32 	%r3, %r30, 1;
	setp.ge.s32 	%p2, %r1, %r3;
	@%p2 bra 	$L__BB3_4;
	cvta.to.global.u64 	%rd6, %rd3;
	mul.wide.u32 	%rd7, %r1, 4;
	add.s64 	%rd8, %rd6, %rd7;
	ld.global.f32 	%f12, [%rd8];
	shl.b32 	%r44, %r1, 2;
	mov.u32 	%r45, _ZZ10convColGPUPfS_iiiE9filter_sh;
	add.s32 	%r46, %r45, %r44;
	st.shared.f32 	[%r46], %f12;
$L__BB3_4:
	bar.sync 	0;
	setp.lt.s32 	%p3, %r30, 1;
	mov.f32 	%f60, 0f00000000;
	@%p3 bra 	$L__BB3_14;
	neg.s32 	%r76, %r30;
	and.b32  	%r5, %r3, 6;
	setp.lt.u32 	%p4, %r30, 4;
	mov.f32 	%f60, 0f00000000;
	@%p4 bra 	$L__BB3_8;
	and.b32  	%r49, %r3, -8;
	neg.s32 	%r74, %r49;
	shl.b32 	%r50, %r30, 3;
	shl.b32 	%r51, %r1, 2;
	add.s32 	%r52, %r50, %r51;
	add.s32 	%r54, %r52, %r42;
	add.s32 	%r73, %r54, -12;
	mov.u32 	%r55, _ZZ10convColGPUPfS_iiiE9filter_sh;
	add.s32 	%r72, %r55, 16;
	mov.f32 	%f60, 0f00000000;
$L__BB3_7:
	.pragma "nounroll";
	ld.volatile.shared.f32 	%f17, [%r73+12];
	ld.shared.f32 	%f18, [%r72+-16];
	fma.rn.f32 	%f19, %f17, %f18, %f60;
	ld.volatile.shared.f32 	%f20, [%r73+8];
	ld.shared.f32 	%f21, [%r72+-12];
	fma.rn.f32 	%f22, %f20, %f21, %f19;
	ld.volatile.shared.f32 	%f23, [%r73+4];
	ld.shared.f32 	%f24, [%r72+-8];
	fma.rn.f32 	%f25, %f23, %f24, %f22;
	ld.volatile.shared.f32 	%f26, [%r73];
	ld.shared.f32 	%f27, [%r72+-4];
	fma.rn.f32 	%f28, %f26, %f27, %f25;
	ld.volatile.shared.f32 	%f29, [%r73+-4];
	ld.shared.f32 	%f30, [%r72];
	fma.rn.f32 	%f31, %f29, %f30, %f28;
	ld.volatile.shared.f32 	%f32, [%r73+-8];
	ld.shared.f32 	%f33, [%r72+4];
	fma.rn.f32 	%f34, %f32, %f33, %f31;
	ld.volatile.shared.f32 	%f35, [%r73+-12];
	ld.shared.f32 	%f36, [%r72+8];
	fma.rn.f32 	%f37, %f35, %f36, %f34;
	ld.volatile.shared.f32 	%f38, [%r73+-16];
	ld.shared.f32 	%f39, [%r72+12];
	fma.rn.f32 	%f60, %f38, %f39, %f37;
	add.s32 	%r76, %r76, 8;
	add.s32 	%r74, %r74, 8;
	add.s32 	%r73, %r73, -32;
	add.s32 	%r72, %r72, 32;
	setp.ne.s32 	%p5, %r74, 0;
	@%p5 bra 	$L__BB3_7;
$L__BB3_8:
	setp.eq.s32 	%p6, %r5, 0;
	@%p6 bra 	$L__BB3_14;
	setp.lt.u32 	%p7, %r5, 4;
	@%p7 bra 	$L__BB3_11;
	sub.s32 	%r56, %r2, %r76;
	shl.b32 	%r57, %r56, 2;
	add.s32 	%r59, %r42, %r57;
	ld.volatile.shared.f32 	%f41, [%r59];
	add.s32 	%r60, %r76, %r30;
	shl.b32 	%r61, %r60, 2;
	mov.u32 	%r62, _ZZ10convColGPUPfS_iiiE9filter_sh;
	add.s32 	%r63, %r62, %r61;
	ld.shared.f32 	%f42, [%r63];
	fma.rn.f32 	%f43, %f41, %f42, %f60;
	ld.volatile.shared.f32 	%f44, [%r59+-4];
	ld.shared.f32 	%f45, [%r63+4];
	fma.rn.f32 	%f46, %f44, %f45, %f43;
	ld.volatile.shared.f32 	%f47, [%r59+-8];
	ld.shared.f32 	%f48, [%r63+8];
	fma.rn.f32 	%f49, %f47, %f48, %f46;
	ld.volatile.shared.f32 	%f50, [%r59+-12];
	ld.shared.f32 	%f51, [%r63+12];
	fma.rn.f32 	%f60, %f50, %f51, %f49;
	add.s32 	%r76, %r76, 4;
$L__BB3_11:
	and.b32  	%r64, %r3, 2;
	setp.eq.s32 	%p8, %r64, 0;
	@%p8 bra 	$L__BB3_14;
	add.s32 	%r65, %r76, %r30;
	shl.b32 	%r66, %r65, 2;
	mov.u32 	%r67, _ZZ10convColGPUPfS_iiiE9filter_sh;
	add.s32 	%r80, %r67, %r66;
	sub.s32 	%r68, %r2, %r76;
	shl.b32 	%r69, %r68, 2;
	add.s32 	%r79, %r42, %r69;
	cvt.u16.u32 	%rs1, %r30;
	and.b16  	%rs2, %rs1, 1;
	mul.wide.u16 	%r71, %rs2, 2;
	neg.s32 	%r78, %r71;
$L__BB3_13:
	.pragma "nounroll";
	ld.volatile.shared.f32 	%f52, [%r79];
	ld.shared.f32 	%f53, [%r80];
	fma.rn.f32 	%f60, %f52, %f53, %f60;
	add.s32 	%r80, %r80, 4;
	add.s32 	%r79, %r79, -4;
	add.s32 	%r78, %r78, 1;
	setp.ne.s32 	%p9, %r78, 0;
	@%p9 bra 	$L__BB3_13;
$L__BB3_14:
	st.global.f32 	[%rd1], %f60;
	ret;

}
	// .globl	_Z11smoothImGPUPfS_S_S_ii
.visible .entry _Z11smoothImGPUPfS_S_S_ii(
	.param .u64 .ptr .align 1 _Z11smoothImGPUPfS_S_S_ii_param_0,
	.param .u64 .ptr .align 1 _Z11smoothImGPUPfS_S_S_ii_param_1,
	.param .u64 .ptr .align 1 _Z11smoothImGPUPfS_S_S_ii_param_2,
	.param .u64 .ptr .align 1 _Z11smoothImGPUPfS_S_S_ii_param_3,
	.param .u32 _Z11smoothImGPUPfS_S_S_ii_param_4,
	.param .u32 _Z11smoothImGPUPfS_S_S_ii_param_5
)
{
	.reg .b32 	%r<5>;
	.reg .b32 	%f<8>;
	.reg .b64 	%rd<14>;

	ld.param.u64 	%rd1, [_Z11smoothImGPUPfS_S_S_ii_param_0];
	ld.param.u64 	%rd2, [_Z11smoothImGPUPfS_S_S_ii_param_1];
	ld.param.u64 	%rd3, [_Z11smoothImGPUPfS_S_S_ii_param_2];
	ld.param.u64 	%rd4, [_Z11smoothImGPUPfS_S_S_ii_param_3];
	ld.param.u32 	%r1, [_Z11smoothImGPUPfS_S_S_ii_param_4];
	cvta.to.global.u64 	%rd5, %rd2;
	cvta.to.global.u64 	%rd6, %rd1;
	cvta.to.global.u64 	%rd7, %rd4;
	cvta.to.global.u64 	%rd8, %rd3;
	mov.u32 	%r2, %ctaid.x;
	mov.u32 	%r3, %tid.x;
	mad.lo.s32 	%r4, %r1, %r2, %r3;
	mul.wide.s32 	%rd9, %r4, 4;
	add.s64 	%rd10, %rd8, %rd9;
	ld.global.f32 	%f1, [%rd10];
	add.s64 	%rd11, %rd7, %rd9;
	ld.global.f32 	%f2, [%rd11];
	div.rn.f32 	%f3, %f1, %f2;
	add.s64 	%rd12, %rd6, %rd9;
	ld.global.f32 	%f4, [%rd12];
	add.s64 	%rd13, %rd5, %rd9;
	ld.global.f32 	%f5, [%rd13];
	div.rn.f32 	%f6, %f4, %f5;
	sub.f32 	%f7, %f3, %f6;
	st.global.f32 	[%rd12], %f7;
	ret;

}


// ===== COMPILED SASS (sm_100) =====

	.target	sm_100

	.elftype	@"ET_EXEC"


//--------------------- .note.nv.tkinfo           --------------------------
	.section	.note.nv.tkinfo,"",@"SHT_NOTE"
	.sectionflags	@"SHF_NOTE_NV_TKINFO"
	.tkinfo
        /*0018*/ 	.word	0x00000002
        /*0030*/ 	.string	""
        /*0030*/ 	.string	"ptxas"
        /*0030*/ 	.string	"Cuda compilation tools, release 13.0, V13.0.88"
        /*0030*/ 	.string	"Build cuda_13.0.r13.0/compiler.36424714_0"
        /*0030*/ 	.string	"-arch sm_100 -m 64 "



//--------------------- .note.nv.cuinfo           --------------------------
	.section	.note.nv.cuinfo,"",@"SHT_NOTE"
	.sectionflags	@"SHF_NOTE_NV_CUINFO"
        /*0018*/ 	.short	0x0002
        /*001a*/ 	.short	0x0064
        /*001c*/ 	.short	0x0082
	.zero		2


//--------------------- .nv.info                  --------------------------
	.section	.nv.info,"",@"SHT_CUDA_INFO"
	.align	4


	//----- nvinfo : EIATTR_REGCOUNT
	.align		4
        /*0000*/ 	.byte	0x04, 0x2f
        /*0002*/ 	.short	(.L_1 - .L_0)
	.align		4
.L_0:
        /*0004*/ 	.word	index@(_Z14convRowGPU_varPfS_S_ii)
        /*0008*/ 	.word	0x0000001c


	//----- nvinfo : EIATTR_FRAME_SIZE
	.align		4
.L_1:
        /*000c*/ 	.byte	0x04, 0x11
        /*000e*/ 	.short	(.L_3 - .L_2)
	.align		4
.L_2:
        /*0010*/ 	.word	index@($__internal_3_$__cuda_sm20_rcp_rn_f32_slowpath)
        /*0014*/ 	.word	0x00000000


	//----- nvinfo : EIATTR_FRAME_SIZE
	.align		4
.L_3:
        /*0018*/ 	.byte	0x04, 0x11
        /*001a*/ 	.short	(.L_5 - .L_4)
	.align		4
.L_4:
        /*001c*/ 	.word	index@(_Z14convRowGPU_varPfS_S_ii)
        /*0020*/ 	.word	0x00000000


	//----- nvinfo : EIATTR_REGCOUNT
	.align		4
.L_5:
        /*0024*/ 	.byte	0x04, 0x2f
        /*0026*/ 	.short	(.L_7 - .L_6)
	.align		4
.L_6:
        /*0028*/ 	.word	index@(_Z15convRowGPU_combPfS_S_S_S_S_iii)
        /*002c*/ 	.word	0x0000001e


	//----- nvinfo : EIATTR_FRAME_SIZE
	.align		4
.L_7:
        /*0030*/ 	.byte	0x04, 0x11
        /*0032*/ 	.short	(.L_9 - .L_8)
	.align		4
.L_8:
        /*0034*/ 	.word	index@($__internal_2_$__cuda_sm3x_div_rn_noftz_f32_slowpath)
        /*0038*/ 	.word	0x00000000


	//----- nvinfo : EIATTR_FRAME_SIZE
	.align		4
.L_9:
        /*003c*/ 	.byte	0x04, 0x11
        /*003e*/ 	.short	(.L_11 - .L_10)
	.align		4
.L_10:
        /*0040*/ 	.word	index@(_Z15convRowGPU_combPfS_S_S_S_S_iii)
        /*0044*/ 	.word	0x00000000


	//----- nvinfo : EIATTR_REGCOUNT
	.align		4
.L_11:
        /*0048*/ 	.byte	0x04, 0x2f
        /*004a*/ 	.short	(.L_13 - .L_12)
	.align		4
.L_12:
        /*004c*/ 	.word	index@(_Z10convRowGPUPfS_S_S_S_ii)
        /*0050*/ 	.word	0x0000001c


	//----- nvinfo : EIATTR_FRAME_SIZE
	.align		4
.L_13:
        /*0054*/ 	.byte	0x04, 0x11
        /*0056*/ 	.short	(.L_15 - .L_14)
	.align		4
.L_14:
        /*0058*/ 	.word	index@($__internal_1_$__cuda_sm3x_div_rn_noftz_f32_slowpath)
        /*005c*/ 	.word	0x00000000


	//----- nvinfo : EIATTR_FRAME_SIZE
	.align		4
.L_15:
        /*0060*/ 	.byte	0x04, 0x11
        /*0062*/ 	.short	(.L_17 - .L_16)
	.align		4
.L_16:
        /*0064*/ 	.word	index@(_Z10convRowGPUPfS_S_S_S_ii)
        /*0068*/ 	.word	0x00000000


	//----- nvinfo : EIATTR_REGCOUNT
	.align		4
.L_17:
        /*006c*/ 	.byte	0x04, 0x2f
        /*006e*/ 	.short	(.L_19 - .L_18)
	.align		4
.L_18:
        /*0070*/ 	.word	index@(_Z10convColGPUPfS_iii)
        /*0074*/ 	.word	0x0000001e


	//----- nvinfo : EIATTR_FRAME_SIZE
	.align		4
.L_19:
        /*0078*/ 	.byte	0x04, 0x11
        /*007a*/ 	.short	(.L_21 - .L_20)
	.align		4
.L_20:
        /*007c*/ 	.word	index@(_Z10convColGPUPfS_iii)
        /*0080*/ 	.word	0x00000000


	//----- nvinfo : EIATTR_REGCOUNT
	.align		4
.L_21:
        /*0084*/ 	.byte	0x04, 0x2f
        /*0086*/ 	.short	(.L_23 - .L_22)
	.align		4
.L_22:
        /*0088*/ 	.word	index@(_Z11smoothImGPUPfS_S_S_ii)
        /*008c*/ 	.word	0x00000013


	//----- nvinfo : EIATTR_FRAME_SIZE
	.align		4
.L_23:
        /*0090*/ 	.byte	0x04, 0x11
        /*0092*/ 	.short	(.L_25 - .L_24)
	.align		4
.L_24:
        /*0094*/ 	.word	index@($__internal_0_$__cuda_sm3x_div_rn_noftz_f32_slowpath)
        /*0098*/ 	.word	0x00000000


	//----- nvinfo : EIATTR_FRAME_SIZE
	.align		4
.L_25:
        /*009c*/ 	.byte	0x04, 0x11
        /*009e*/ 	.short	(.L_27 - .L_26)
	.align		4
.L_26:
        /*00a0*/ 	.word	index@(_Z11smoothImGPUPfS_S_S_ii)
        /*00a4*/ 	.word	0x00000000


	//----- nvinfo : EIATTR_MIN_STACK_SIZE
	.align		4
.L_27:
        /*00a8*/ 	.byte	0x04, 0x12
        /*00aa*/ 	.short	(.L_29 - .L_28)
	.align		4
.L_28:
        /*00ac*/ 	.word	index@(_Z11smoothImGPUPfS_S_S_ii)
        /*00b0*/ 	.word	0x00000000


	//----- nvinfo : EIATTR_MIN_STACK_SIZE
	.align		4
.L_29:
        /*00b4*/ 	.byte	0x04, 0x12
        /*00b6*/ 	.short	(.L_31 - .L_30)
	.align		4
.L_30:
        /*00b8*/ 	.word	index@(_Z10convColGPUPfS_iii)
        /*00bc*/ 	.word	0x00000000


	//----- nvinfo : EIATTR_MIN_STACK_SIZE
	.align		4
.L_31:
        /*00c0*/ 	.byte	0x04, 0x12
        /*00c2*/ 	.short	(.L_33 - .L_32)
	.align		4
.L_32:
        /*00c4*/ 	.word	index@(_Z10convRowGPUPfS_S_S_S_ii)
        /*00c8*/ 	.word	0x00000000


	//----- nvinfo : EIATTR_MIN_STACK_SIZE
	.align		4
.L_33:
        /*00cc*/ 	.byte	0x04, 0x12
        /*00ce*/ 	.short	(.L_35 - .L_34)
	.align		4
.L_34:
        /*00d0*/ 	.word	index@(_Z15convRowGPU_combPfS_S_S_S_S_iii)
        /*00d4*/ 	.word	0x00000000


	//----- nvinfo : EIATTR_MIN_STACK_SIZE
	.align		4
.L_35:
        /*00d8*/ 	.byte	0x04, 0x12
        /*00da*/ 	.short	(.L_37 - .L_36)
	.align		4
.L_36:
        /*00dc*/ 	.word	index@(_Z14convRowGPU_varPfS_S_ii)
        /*00e0*/ 	.word	0x00000000
.L_37:


//--------------------- .nv.compat                --------------------------
	.section	.nv.compat,"",@"SHT_CUDA_COMPAT_INFO"
	.align	4
        /*0000*/ 	.byte	0x02, 0x09, 0x00, 0x00, 0x02, 0x02, 0x01, 0x00, 0x02, 0x05, 0x05, 0x00, 0x03, 0x07, 0x01, 0x01
        /*0010*/ 	.byte	0x02, 0x03, 0x00, 0x00, 0x02, 0x06, 0x01, 0x00, 0x04, 0x0b, 0x08, 0x00, 0x01, 0x00, 0x00, 0x00
        /*0020*/ 	.byte	0x00, 0x00, 0x00, 0x00


//--------------------- .nv.info._Z11smoothImGPUPfS_S_S_ii --------------------------
	.section	.nv.info._Z11smoothImGPUPfS_S_S_ii,"",@"SHT_CUDA_INFO"
	.sectionflags	@""
	.align	4


	//----- nvinfo : EIATTR_CUDA_API_VERSION
	.align		4
        /*0000*/ 	.byte	0x04, 0x37
        /*0002*/ 	.short	(.L_39 - .L_38)
.L_38:
        /*0004*/ 	.word	0x00000082


	//----- nvinfo : EIATTR_KPARAM_INFO
	.align		4
.L_39:
        /*0008*/ 	.byte	0x04, 0x17
        /*000a*/ 	.short	(.L_41 - .L_40)
.L_40:
        /*000c*/ 	.word	0x00000000
        /*0010*/ 	.short	0x0005
        /*0012*/ 	.short	0x0024
        /*0014*/ 	.byte	0x00, 0xf0, 0x11, 0x00


	//----- nvinfo : EIATTR_KPARAM_INFO
	.align		4
.L_41:
        /*0018*/ 	.byte	0x04, 0x17
        /*001a*/ 	.short	(.L_43 - .L_42)
.L_42:
        /*001c*/ 	.word	0x00000000
        /*0020*/ 	.short	0x0004
        /*0022*/ 	.short	0x0020
        /*0024*/ 	.byte	0x00, 0xf0, 0x11, 0x00


	//----- nvinfo : EIATTR_KPARAM_INFO
	.align		4
.L_43:
        /*0028*/ 	.byte	0x04, 0x17
        /*002a*/ 	.short	(.L_45 - .L_44)
.L_44:
        /*002c*/ 	.word	0x00000000
        /*0030*/ 	.short	0x0003
        /*0032*/ 	.short	0x0018
        /*0034*/ 	.byte	0x00, 0xf5, 0x21, 0x00


	//----- nvinfo : EIATTR_KPARAM_INFO
	.align		4
.L_45:
        /*0038*/ 	.byte	0x04, 0x17
        /*003a*/ 	.short	(.L_47 - .L_46)
.L_46:
        /*003c*/ 	.word	0x00000000
        /*0040*/ 	.short	0x0002
        /*0042*/ 	.short	0x0010
        /*0044*/ 	.byte	0x00, 0xf5, 0x21, 0x00


	//----- nvinfo : EIATTR_KPARAM_INFO
	.align		4
.L_47:
        /*0048*/ 	.byte	0x04, 0x17
        /*004a*/ 	.short	(.L_49 - .L_48)
.L_48:
        /*004c*/ 	.word	0x00000000
        /*0050*/ 	.short	0x0001
        /*0052*/ 	.short	0x0008
        /*0054*/ 	.byte	0x00, 0xf5, 0x21, 0x00


	//----- nvinfo : EIATTR_KPARAM_INFO
	.align		4
.L_49:
        /*0058*/ 	.byte	0x04, 0x17
        /*005a*/ 	.short	(.L_51 - .L_50)
.L_50:
        /*005c*/ 	.word	0x00000000
        /*0060*/ 	.short	0x0000
        /*0062*/ 	.short	0x0000
        /*0064*/ 	.byte	0x00, 0xf5, 0x21, 0x00


	//----- nvinfo : EIATTR_SPARSE_MMA_MASK
	.align		4
.L_51:
        /*0068*/ 	.byte	0x03, 0x50
        /*006a*/ 	.short	0x0000


	//----- nvinfo : EIATTR_MAXREG_COUNT
	.align		4
        /*006c*/ 	.byte	0x03, 0x1b
        /*006e*/ 	.short	0x00ff


	//----- nvinfo : EIATTR_MERCURY_ISA_VERSION
	.align		4
        /*0070*/ 	.byte	0x03, 0x5f
        /*0072*/ 	.short	0x0101


	//----- nvinfo : EIATTR_VRC_CTA_INIT_COUNT
	.align		4
        /*0074*/ 	.byte	0x02, 0x4a
	.zero		1
	.zero		1


	//----- nvinfo : EIATTR_EXIT_INSTR_OFFSETS
	.align		4
        /*0078*/ 	.byte	0x04, 0x1c
        /*007a*/ 	.short	(.L_53 - .L_52)


	//   ....[0]....
.L_52:
        /*007c*/ 	.word	0x000002e0


	//----- nvinfo : EIATTR_CRS_STACK_SIZE
	.align		4
.L_53:
        /*0080*/ 	.byte	0x04, 0x1e
        /*0082*/ 	.short	(.L_55 - .L_54)
.L_54:
        /*0084*/ 	.word	0x00000000


	//----- nvinfo : EIATTR_CBANK_PARAM_SIZE
	.align		4
.L_55:
        /*0088*/ 	.byte	0x03, 0x19
        /*008a*/ 	.short	0x0028


	//----- nvinfo : EIATTR_PARAM_CBANK
	.align		4
        /*008c*/ 	.byte	0x04, 0x0a
        /*008e*/ 	.short	(.L_57 - .L_56)
	.align		4
.L_56:
        /*0090*/ 	.word	index@(.nv.constant0._Z11smoothImGPUPfS_S_S_ii)
        /*0094*/ 	.short	0x0380
        /*0096*/ 	.short	0x0028


	//----- nvinfo : EIATTR_SW_WAR
	.align		4
.L_57:
        /*0098*/ 	.byte	0x04, 0x36
        /*009a*/ 	.short	(.L_59 - .L_58)
.L_58:
        /*009c*/ 	.word	0x00000008
.L_59:


//--------------------- .nv.info._Z10convColGPUPfS_iii --------------------------
	.section	.nv.info._Z10convColGPUPfS_iii,"",@"SHT_CUDA_INFO"
	.sectionflags	@""
	.align	4


	//----- nvinfo : EIATTR_CUDA_API_VERSION
	.align		4
        /*0000*/ 	.byte	0x04, 0x37
        /*0002*/ 	.short	(.L_61 - .L_60)
.L_60:
        /*0004*/ 	.word	0x00000082


	//----- nvinfo : EIATTR_KPARAM_INFO
	.align		4
.L_61:
        /*0008*/ 	.byte	0x04, 0x17
        /*000a*/ 	.short	(.L_63 - .L_62)
.L_62:
        /*000c*/ 	.word	0x00000000
        /*0010*/ 	.short	0x0004
        /*0012*/ 	.short	0x0018
        /*0014*/ 	.byte	0x00, 0xf0, 0x11, 0x00


	//----- nvinfo : EIATTR_KPARAM_INFO
	.align		4
.L_63:
        /*0018*/ 	.byte	0x04, 0x17
        /*001a*/ 	.short	(.L_65 - .L_64)
.L_64:
        /*001c*/ 	.word	0x00000000
        /*0020*/ 	.short	0x0003
        /*0022*/ 	.short	0x0014
        /*0024*/ 	.byte	0x00, 0xf0, 0x11, 0x00


	//----- nvinfo : EIATTR_KPARAM_INFO
	.align		4
.L_65:
        /*0028*/ 	.byte	0x04, 0x17
        /*002a*/ 	.short	(.L_67 - .L_66)
.L_66:
        /*002c*/ 	.word	0x00000000
        /*0030*/ 	.short	0x0002
        /*0032*/ 	.short	0x0010
        /*0034*/ 	.byte	0x00, 0xf0, 0x11, 0x00


	//----- nvinfo : EIATTR_KPARAM_INFO
	.align		4
.L_67:
        /*0038*/ 	.byte	0x04, 0x17
        /*003a*/ 	.short	(.L_69 - .L_68)
.L_68:
        /*003c*/ 	.word	0x00000000
        /*0040*/ 	.short	0x0001
        /*0042*/ 	.short	0x0008
        /*0044*/ 	.byte	0x00, 0xf5, 0x21, 0x00


	//----- nvinfo : EIATTR_KPARAM_INFO
	.align		4
.L_69:
        /*0048*/ 	.byte	0x04, 0x17
        /*004a*/ 	.short	(.L_71 - .L_70)
.L_70:
        /*004c*/ 	.word	0x00000000
        /*0050*/ 	.short	0x0000
        /*0052*/ 	.short	0x0000
        /*0054*/ 	.byte	0x00, 0xf5, 0x21, 0x00


	//----- nvinfo : EIATTR_SPARSE_MMA_MASK
	.align		4
.L_71:
        /*0058*/ 	.byte	0x03, 0x50
        /*005a*/ 	.short	0x0000


	//----- nvinfo : EIATTR_MAXREG_COUNT
	.align		4
        /*005c*/ 	.byte	0x03, 0x1b
        /*005e*/ 	.short	0x00ff


	//----- nvinfo : EIATTR_NUM_BARRIERS
	.align		4
        /*0060*/ 	.byte	0x02, 0x4c
        /*0062*/ 	.byte	0x01
	.zero		1


	//----- nvinfo : EIATTR_MERCURY_ISA_VERSION
	.align		4
        /*0064*/ 	.byte	0x03, 0x5f
        /*0066*/ 	.short	0x0101


	//----- nvinfo : EIATTR_VRC_CTA_INIT_COUNT
	.align		4
        /*0068*/ 	.byte	0x02, 0x4a
	.zero		1
	.zero		1


	//----- nvinfo : EIATTR_EXIT_INSTR_OFFSETS
	.align		4
        /*006c*/ 	.byte	0x04, 0x1c
        /*006e*/ 	.short	(.L_73 - .L_72)


	//   ....[0]....
.L_72:
        /*0070*/ 	.word	0x00000820


	//----- nvinfo : EIATTR_CRS_STACK_SIZE
	.align		4
.L_73:
        /*0074*/ 	.byte	0x04, 0x1e
        /*0076*/ 	.short	(.L_75 - .L_74)
.L_74:
        /*0078*/ 	.word	0x00000000


	//----- nvinfo : EIATTR_CBANK_PARAM_SIZE
	.align		4
.L_75:
        /*007c*/ 	.byte	0x03, 0x19
        /*007e*/ 	.short	0x001c


	//----- nvinfo : EIATTR_PARAM_CBANK
	.align		4
        /*0080*/ 	.byte	0x04, 0x0a
        /*0082*/ 	.short	(.L_77 - .L_76)
	.align		4
.L_76:
        /*0084*/ 	.word	index@(.nv.constant0._Z10convColGPUPfS_iii)
        /*0088*/ 	.short	0x0380
        /*008a*/ 	.short	0x001c


	//----- nvinfo : EIATTR_SW_WAR
	.align		4
.L_77:
        /*008c*/ 	.byte	0x04, 0x36
        /*008e*/ 	.short	(.L_79 - .L_78)
.L_78:
        /*0090*/ 	.word	0x00000008
.L_79:


//--------------------- .nv.info._Z10convRowGPUPfS_S_S_S_ii --------------------------
	.section	.nv.info._Z10convRowGPUPfS_S_S_S_ii,"",@"SHT_CUDA_INFO"
	.sectionflags	@""
	.align	4


	//----- nvinfo : EIATTR_CUDA_API_VERSION
	.align		4
        /*0000*/ 	.byte	0x04, 0x37
        /*0002*/ 	.short	(.L_81 - .L_80)
.L_80:
        /*0004*/ 	.word	0x00000082


	//----- nvinfo : EIATTR_KPARAM_INFO
	.align		4
.L_81:
        /*0008*/ 	.byte	0x04, 0x17
        /*000a*/ 	.short	(.L_83 - .L_82)
.L_82:
        /*000c*/ 	.word	0x00000000
        /*0010*/ 	.short	0x0006
        /*0012*/ 	.short	0x002c
        /*0014*/ 	.byte	0x00, 0xf0, 0x11, 0x00


	//----- nvinfo : EIATTR_KPARAM_INFO
	.align		4
.L_83:
        /*0018*/ 	.byte	0x04, 0x17
        /*001a*/ 	.short	(.L_85 - .L_84)
.L_84:
        /*001c*/ 	.word	0x00000000
        /*0020*/ 	.short	0x0005
        /*0022*/ 	.short	0x0028
        /*0024*/ 	.byte	0x00, 0xf0, 0x11, 0x00


	//----- nvinfo : EIATTR_KPARAM_INFO
	.align		4
.L_85:
        /*0028*/ 	.byte	0x04, 0x17
        /*002a*/ 	.short	(.L_87 - .L_86)
.L_86:
        /*002c*/ 	.word	0x00000000
        /*0030*/ 	.short	0x0004
        /*0032*/ 	.short	0x0020
        /*0034*/ 	.byte	0x00, 0xf5, 0x21, 0x00


	//----- nvinfo : EIATTR_KPARAM_INFO
	.align		4
.L_87:
        /*0038*/ 	.byte	0x04, 0x17
        /*003a*/ 	.short	(.L_89 - .L_88)
.L_88:
        /*003c*/ 	.word	0x00000000
        /*0040*/ 	.short	0x0003
        /*0042*/ 	.short	0x0018
        /*0044*/ 	.byte	0x00, 0xf5, 0x21, 0x00


	//----- nvinfo : EIATTR_KPARAM_INFO
	.align		4
.L_89:
        /*0048*/ 	.byte	0x04, 0x17
        /*004a*/ 	.short	(.L_91 - .L_90)
.L_90:
        /*004c*/ 	.word	0x00000000
        /*0050*/ 	.short	0x0002
        /*0052*/ 	.short	0x0010
        /*0054*/ 	.byte	0x00, 0xf5, 0x21, 0x00


	//----- nvinfo : EIATTR_KPARAM_INFO
	.align		4
.L_91:
        /*0058*/ 	.byte	0x04, 0x17
        /*005a*/ 	.short	(.L_93 - .L_92)
.L_92:
        /*005c*/ 	.word	0x00000000
        /*0060*/ 	.short	0x0001
        /*0062*/ 	.short	0x0008
        /*0064*/ 	.byte	0x00, 0xf5, 0x21, 0x00


	//----- nvinfo : EIATTR_KPARAM_INFO
	.align		4
.L_93:
        /*0068*/ 	.byte	0x04, 0x17
        /*006a*/ 	.short	(.L_95 - .L_94)
.L_94:
        /*006c*/ 	.word	0x00000000
        /*0070*/ 	.short	0x0000
        /*0072*/ 	.short	0x0000
        /*0074*/ 	.byte	0x00, 0xf5, 0x21, 0x00


	//----- nvinfo : EIATTR_SPARSE_MMA_MASK
	.align		4
.L_95:
        /*0078*/ 	.byte	0x03, 0x50
        /*007a*/ 	.short	0x0000


	//----- nvinfo : EIATTR_MAXREG_COUNT
	.align		4
        /*007c*/ 	.byte	0x03, 0x1b
        /*007e*/ 	.short	0x00ff


	//----- nvinfo : EIATTR_NUM_BARRIERS
	.align		4
        /*0080*/ 	.byte	0x02, 0x4c
        /*0082*/ 	.byte	0x01
	.zero		1


	//----- nvinfo : EIATTR_MERCURY_ISA_VERSION
	.align		4
        /*0084*/ 	.byte	0x03, 0x5f
        /*0086*/ 	.short	0x0101


	//----- nvinfo : EIATTR_VRC_CTA_INIT_COUNT
	.align		4
        /*0088*/ 	.byte	0x02, 0x4a
	.zero		1
	.zero		1


	//----- nvinfo : EIATTR_EXIT_INSTR_OFFSETS
	.align		4
        /*008c*/ 	.byte	0x04, 0x1c
        /*008e*/ 	.short	(.L_97 - .L_96)


	//   ....[0]....
.L_96:
        /*0090*/ 	.word	0x00000990


	//----- nvinfo : EIATTR_CRS_STACK_SIZE
	.align		4
.L_97:
        /*0094*/ 	.byte	0x04, 0x1e
        /*0096*/ 	.short	(.L_99 - .L_98)
.L_98:
        /*0098*/ 	.word	0x00000000


	//----- nvinfo : EIATTR_CBANK_PARAM_SIZE
	.align		4
.L_99:
        /*009c*/ 	.byte	0x03, 0x19
        /*009e*/ 	.short	0x0030


	//----- nvinfo : EIATTR_PARAM_CBANK
	.align		4
        /*00a0*/ 	.byte	0x04, 0x0a
        /*00a2*/ 	.short	(.L_101 - .L_100)
	.align		4
.L_100:
        /*00a4*/ 	.word	index@(.nv.constant0._Z10convRowGPUPfS_S_S_S_ii)
        /*00a8*/ 	.short	0x0380
        /*00aa*/ 	.short	0x0030


	//----- nvinfo : EIATTR_SW_WAR
	.align		4
.L_101:
        /*00ac*/ 	.byte	0x04, 0x36
        /*00ae*/ 	.short	(.L_103 - .L_102)
.L_102:
        /*00b0*/ 	.word	0x00000008
.L_103:


//--------------------- .nv.info._Z15convRowGPU_combPfS_S_S_S_S_iii --------------------------
	.section	.nv.info._Z15convRowGPU_combPfS_S_S_S_S_iii,"",@"SHT_CUDA_INFO"
	.sectionflags	@""
	.align	4


	//----- nvinfo : EIATTR_CUDA_API_VERSION
	.align		4
        /*0000*/ 	.byte	0x04, 0x37
        /*0002*/ 	.short	(.L_105 - .L_104)
.L_104:
        /*0004*/ 	.word	0x00000082


	//----- nvinfo : EIATTR_KPARAM_INFO
	.align		4
.L_105:
        /*0008*/ 	.byte	0x04, 0x17
        /*000a*/ 	.short	(.L_107 - .L_106)
.L_106:
        /*000c*/ 	.word	0x00000000
        /*0010*/ 	.short	0x0008
        /*0012*/ 	.short	0x0038
        /*0014*/ 	.byte	0x00, 0xf0, 0x11, 0x00


	//----- nvinfo : EIATTR_KPARAM_INFO
	.align		4
.L_107:
        /*0018*/ 	.byte	0x04, 0x17
        /*001a*/ 	.short	(.L_109 - .L_108)
.L_108:
        /*001c*/ 	.word	0x00000000
        /*0020*/ 	.short	0x0007
        /*0022*/ 	.short	0x0034
        /*0024*/ 	.byte	0x00, 0xf0, 0x11, 0x00


	//----- nvinfo : EIATTR_KPARAM_INFO
	.align		4
.L_109:
        /*0028*/ 	.byte	0x04, 0x17
        /*002a*/ 	.short	(.L_111 - .L_110)
.L_110:
        /*002c*/ 	.word	0x00000000
        /*0030*/ 	.short	0x0006
        /*0032*/ 	.short	0x0030
        /*0034*/ 	.byte	0x00, 0xf0, 0x11, 0x00


	//----- nvinfo : EIATTR_KPARAM_INFO
	.align		4
.L_111:
        /*0038*/ 	.byte	0x04, 0x17
        /*003a*/ 	.short	(.L_113 - .L_112)
.L_112:
        /*003c*/ 	.word	0x00000000
        /*0040*/ 	.short	0x0005
        /*0042*/ 	.short	0x0028
        /*0044*/ 	.byte	0x00, 0xf5, 0x21, 0x00


	//----- nvinfo : EIATTR_KPARAM_INFO
	.align		4
.L_113:
        /*0048*/ 	.byte	0x04, 0x17
        /*004a*/ 	.short	(.L_115 - .L_114)
.L_114:
        /*004c*/ 	.word	0x00000000
        /*0050*/ 	.short	0x0004
        /*0052*/ 	.short	0x0020
        /*0054*/ 	.byte	0x00, 0xf5, 0x21, 0x00


	//----- nvinfo : EIATTR_KPARAM_INFO
	.align		4
.L_115:
        /*0058*/ 	.byte	0x04, 0x17
        /*005a*/ 	.short	(.L_117 - .L_116)
.L_116:
        /*005c*/ 	.word	0x00000000
        /*0060*/ 	.short	0x0003
        /*0062*/ 	.short	0x0018
        /*0064*/ 	.byte	0x00, 0xf5, 0x21, 0x00


	//----- nvinfo : EIATTR_KPARAM_INFO
	.align		4
.L_117:
        /*0068*/ 	.byte	0x04, 0x17
        /*006a*/ 	.short	(.L_119 - .L_118)
.L_118:
        /*006c*/ 	.word	0x00000000
        /*0070*/ 	.short	0x0002
        /*0072*/ 	.short	0x0010
        /*0074*/ 	.byte	0x00, 0xf5, 0x21, 0x00


	//----- nvinfo : EIATTR_KPARAM_INFO
	.align		4
.L_119:
        /*0078*/ 	.byte	0x04, 0x17
        /*007a*/ 	.short	(.L_121 - .L_120)
.L_120:
        /*007c*/ 	.word	0x00000000
        /*0080*/ 	.short	0x0001
        /*0082*/ 	.short	0x0008
        /*0084*/ 	.byte	0x00, 0xf5, 0x21, 0x00


	//----- nvinfo : EIATTR_KPARAM_INFO
	.align		4
.L_121:
        /*0088*/ 	.byte	0x04, 0x17
        /*008a*/ 	.short	(.L_123 - .L_122)
.L_122:
        /*008c*/ 	.word	0x00000000
        /*0090*/ 	.short	0x0000
        /*0092*/ 	.short	0x0000
        /*0094*/ 	.byte	0x00, 0xf5, 0x21, 0x00


	//----- nvinfo : EIATTR_SPARSE_MMA_MASK
	.align		4
.L_123:
        /*0098*/ 	.byte	0x03, 0x50
        /*009a*/ 	.short	0x0000


	//----- nvinfo : EIATTR_MAXREG_COUNT
	.align		4
        /*009c*/ 	.byte	0x03, 0x1b
        /*009e*/ 	.short	0x00ff


	//----- nvinfo : EIATTR_NUM_BARRIERS
	.align		4
        /*00a0*/ 	.byte	0x02, 0x4c
        /*00a2*/ 	.byte	0x01
	.zero		1


	//----- nvinfo : EIATTR_MERCURY_ISA_VERSION
	.align		4
        /*00a4*/ 	.byte	0x03, 0x5f
        /*00a6*/ 	.short	0x0101


	//----- nvinfo : EIATTR_VRC_CTA_INIT_COUNT
	.align		4
        /*00a8*/ 	.byte	0x02, 0x4a
	.zero		1
	.zero		1


	//----- nvinfo : EIATTR_EXIT_INSTR_OFFSETS
	.align		4
        /*00ac*/ 	.byte	0x04, 0x1c
        /*00ae*/ 	.short	(.L_125 - .L_124)


	//   ....[0]....
.L_124:
        /*00b0*/ 	.word	0x00001010


	//----- nvinfo : EIATTR_CRS_STACK_SIZE
	.align		4
.L_125:
        /*00b4*/ 	.byte	0x04, 0x1e
        /*00b6*/ 	.short	(.L_127 - .L_126)
.L_126:
        /*00b8*/ 	.word	0x00000000


	//----- nvinfo : EIATTR_CBANK_PARAM_SIZE
	.align		4
.L_127:
        /*00bc*/ 	.byte	0x03, 0x19
        /*00be*/ 	.short	0x003c


	//----- nvinfo : EIATTR_PARAM_CBANK
	.align		4
        /*00c0*/ 	.byte	0x04, 0x0a
        /*00c2*/ 	.short	(.L_129 - .L_128)
	.align		4
.L_128:
        /*00c4*/ 	.word	index@(.nv.constant0._Z15convRowGPU_combPfS_S_S_S_S_iii)
        /*00c8*/ 	.short	0x0380
        /*00ca*/ 	.short	0x003c


	//----- nvinfo : EIATTR_SW_WAR
	.align		4
.L_129:
        /*00cc*/ 	.byte	0x04, 0x36
        /*00ce*/ 	.short	(.L_131 - .L_130)
.L_130:
        /*00d0*/ 	.word	0x00000008
.L_131:


//--------------------- .nv.info._Z14convRowGPU_varPfS_S_ii --------------------------
	.section	.nv.info._Z14convRowGPU_varPfS_S_ii,"",@"SHT_CUDA_INFO"
	.sectionflags	@""
	.align	4


	//----- nvinfo : EIATTR_CUDA_API_VERSION
	.align		4
        /*0000*/ 	.byte	0x04, 0x37
        /*0002*/ 	.short	(.L_133 - .L_132)
.L_132:
        /*0004*/ 	.word	0x00000082


	//----- nvinfo : EIATTR_KPARAM_INFO
	.align		4
.L_133:
        /*0008*/ 	.byte	0x04, 0x17
        /*000a*/ 	.short	(.L_135 - .L_134)
.L_134:
        /*000c*/ 	.word	0x00000000
        /*0010*/ 	.short	0x0004
        /*0012*/ 	.short	0x001c
        /*0014*/ 	.byte	0x00, 0xf0, 0x11, 0x00


	//----- nvinfo : EIATTR_KPARAM_INFO
	.align		4
.L_135:
        /*0018*/ 	.byte	0x04, 0x17
        /*001a*/ 	.short	(.L_137 - .L_136)
.L_136:
        /*001c*/ 	.word	0x00000000
        /*0020*/ 	.short	0x0003
        /*0022*/ 	.short	0x0018
        /*0024*/ 	.byte	0x00, 0xf0, 0x11, 0x00


	//----- nvinfo : EIATTR_KPARAM_INFO
	.align		4
.L_137:
        /*0028*/ 	.byte	0x04, 0x17
        /*002a*/ 	.short	(.L_139 - .L_138)
.L_138:
        /*002c*/ 	.word	0x00000000
        /*0030*/ 	.short	0x0002
        /*0032*/ 	.short	0x0010
        /*0034*/ 	.byte	0x00, 0xf5, 0x21, 0x00


	//----- nvinfo : EIATTR_KPARAM_INFO
	.align		4
.L_139:
        /*0038*/ 	.byte	0x04, 0x17
        /*003a*/ 	.short	(.L_141 - .L_140)
.L_140:
        /*003c*/ 	.word	0x00000000
        /*0040*/ 	.short	0x0001
        /*0042*/ 	.short	0x0008
        /*0044*/ 	.byte	0x00, 0xf5, 0x21, 0x00


	//----- nvinfo : EIATTR_KPARAM_INFO
	.align		4
.L_141:
        /*0048*/ 	.byte	0x04, 0x17
        /*004a*/ 	.short	(.L_143 - .L_142)
.L_142:
        /*004c*/ 	.word	0x00000000
        /*0050*/ 	.short	0x0000
        /*0052*/ 	.short	0x0000
        /*0054*/ 	.byte	0x00, 0xf5, 0x21, 0x00


	//----- nvinfo : EIATTR_SPARSE_MMA_MASK
	.align		4
.L_143:
        /*0058*/ 	.byte	0x03, 0x50
        /*005a*/ 	.short	0x0000


	//----- nvinfo : EIATTR_MAXREG_COUNT
	.align		4
        /*005c*/ 	.byte	0x03, 0x1b
        /*005e*/ 	.short	0x00ff


	//----- nvinfo : EIATTR_NUM_BARRIERS
	.align		4
        /*0060*/ 	.byte	0x02, 0x4c
        /*0062*/ 	.byte	0x01
	.zero		1


	//----- nvinfo : EIATTR_MERCURY_ISA_VERSION
	.align		4
        /*0064*/ 	.byte	0x03, 0x5f
        /*0066*/ 	.short	0x0101


	//----- nvinfo : EIATTR_VRC_CTA_INIT_COUNT
	.align		4
        /*0068*/ 	.byte	0x02, 0x4a
	.zero		1
	.zero		1


	//----- nvinfo : EIATTR_EXIT_INSTR_OFFSETS
	.align		4
        /*006c*/ 	.byte	0x04, 0x1c
        /*006e*/ 	.short	(.L_145 - .L_144)


	//   ....[0]....
.L_144:
        /*0070*/ 	.word	0x00000920


	//----- nvinfo : EIATTR_CRS_STACK_SIZE
	.align		4
.L_145:
        /*0074*/ 	.byte	0x04, 0x1e
        /*0076*/ 	.short	(.L_147 - .L_146)
.L_146:
        /*0078*/ 	.word	0x00000000


	//----- nvinfo : EIATTR_CBANK_PARAM_SIZE
	.align		4
.L_147:
        /*007c*/ 	.byte	0x03, 0x19
        /*007e*/ 	.short	0x0020


	//----- nvinfo : EIATTR_PARAM_CBANK
	.align		4
        /*0080*/ 	.byte	0x04, 0x0a
        /*0082*/ 	.short	(.L_149 - .L_148)
	.align		4
.L_148:
        /*0084*/ 	.word	index@(.nv.constant0._Z14convRowGPU_varPfS_S_ii)
        /*0088*/ 	.short	0x0380
        /*008a*/ 	.short	0x0020


	//----- nvinfo : EIATTR_SW_WAR
	.align		4
.L_149:
        /*008c*/ 	.byte	0x04, 0x36
        /*008e*/ 	.short	(.L_151 - .L_150)
.L_150:
        /*0090*/ 	.word	0x00000008
.L_151:


//--------------------- .nv.callgraph             --------------------------
	.section	.nv.callgraph,"",@"SHT_CUDA_CALLGRAPH"
	.align	4
	.sectionentsize	8
	.align		4
        /*0000*/ 	.word	0x00000000
	.align		4
        /*0004*/ 	.word	0xffffffff
	.align		4
        /*0008*/ 	.word	0x00000000
	.align		4
        /*000c*/ 	.word	0xfffffffe
	.align		4
        /*0010*/ 	.word	0x00000000
	.align		4
        /*0014*/ 	.word	0xfffffffd
	.align		4
        /*0018*/ 	.word	0x00000000
	.align		4
        /*001c*/ 	.word	0xfffffffc


//--------------------- .text._Z11smoothImGPUPfS_S_S_ii --------------------------
	.section	.text._Z11smoothImGPUPfS_S_S_ii,"ax",@progbits
	.align	128
        .global         _Z11smoothImGPUPfS_S_S_ii
        .type           _Z11smoothImGPUPfS_S_S_ii,@function
        .size           _Z11smoothImGPUPfS_S_S_ii,(.L_x_86 - _Z11smoothImGPUPfS_S_S_ii)
        .other          _Z11smoothImGPUPfS_S_S_ii,@"STO_CUDA_ENTRY STV_DEFAULT"
_Z11smoothImGPUPfS_S_S_ii:
.text._Z11smoothImGPUPfS_S_S_ii:
[----:B------:R-:W-:Y:S01]  /*0000*/  LDC R1, c[0x0][0x37c] ;  /* 0x0000df00ff017b82 */ /* 0x000fe20000000800 */
[----:B------:R-:W0:Y:S07]  /*0010*/  S2R R2, SR_TID.X ;  /* 0x0000000000027919 */ /* 0x000e2e0000002100 */
[----:B------:R-:W0:Y:S01]  /*0020*/  S2UR UR6, SR_CTAID.X ;  /* 0x00000000000679c3 */ /* 0x000e220000002500 */
[----:B------:R-:W1:Y:S07]  /*0030*/  LDCU.64 UR4, c[0x0][0x358] ;  /* 0x00006b00ff0477ac */ /* 0x000e6e0008000a00 */
[----:B------:R-:W0:Y:S08]  /*0040*/  LDC R3, c[0x0][0x3a0] ;  /* 0x0000e800ff037b82 */ /* 0x000e300000000800 */
[----:B------:R-:W2:Y:S08]  /*0050*/  LDC.64 R8, c[0x0][0x398] ;  /* 0x0000e600ff087b82 */ /* 0x000eb00000000a00 */
[----:B------:R-:W3:Y:S01]  /*0060*/  LDC.64 R4, c[0x0][0x390] ;  /* 0x0000e400ff047b82 */ /* 0x000ee20000000a00 */
[----:B0-----:R-:W-:-:S04]  /*0070*/  IMAD R2, R3, UR6, R2 ;  /* 0x0000000603027c24 */ /* 0x001fc8000f8e0202 */
[----:B--2---:R-:W-:-:S05]  /*0080*/  IMAD.WIDE R8, R2, 0x4, R8 ;  /* 0x0000000402087825 */ /* 0x004fca00078e0208 */
[----:B-1----:R-:W2:Y:S01]  /*0090*/  LDG.E R3, desc[UR4][R8.64] ;  /* 0x0000000408037981 */ /* 0x002ea2000c1e1900 */
[----:B---3--:R-:W-:-:S05]  /*00a0*/  IMAD.WIDE R4, R2, 0x4, R4 ;  /* 0x0000000402047825 */ /* 0x008fca00078e0204 */
[----:B------:R-:W3:Y:S01]  /*00b0*/  LDG.E R0, desc[UR4][R4.64] ;  /* 0x0000000404007981 */ /* 0x000ee2000c1e1900 */
[----:B------:R-:W-:Y:S01]  /*00c0*/  BSSY.RECONVERGENT B0, `(.L_x_0) ;  /* 0x000000c000007945 */ /* 0x000fe20003800200 */
[----:B--2---:R-:W0:Y:S08]  /*00d0*/  MUFU.RCP R6, R3 ;  /* 0x0000000300067308 */ /* 0x004e300000001000 */
[----:B---3--:R-:W1:Y:S01]  /*00e0*/  FCHK P0, R0, R3 ;  /* 0x0000000300007302 */ /* 0x008e620000000000 */
[----:B0-----:R-:W-:-:S04]  /*00f0*/  FFMA R7, -R3, R6, 1 ;  /* 0x3f80000003077423 */ /* 0x001fc80000000106 */
[----:B------:R-:W-:-:S04]  /*0100*/  FFMA R7, R6, R7, R6 ;  /* 0x0000000706077223 */ /* 0x000fc80000000006 */
[----:B------:R-:W-:-:S04]  /*0110*/  FFMA R6, R0, R7, RZ ;  /* 0x0000000700067223 */ /* 0x000fc800000000ff */
[----:B------:R-:W-:-:S04]  /*0120*/  FFMA R10, -R3, R6, R0 ;  /* 0x00000006030a7223 */ /* 0x000fc80000000100 */
[----:B------:R-:W-:Y:S01]  /*0130*/  FFMA R6, R7, R10, R6 ;  /* 0x0000000a07067223 */ /* 0x000fe20000000006 */
[----:B-1----:R-:W-:Y:S06]  /*0140*/  @!P0 BRA `(.L_x_1) ;  /* 0x00000000000c8947 */ /* 0x002fec0003800000 */
[----:B------:R-:W-:-:S07]  /*0150*/  MOV R8, 0x170 ;  /* 0x0000017000087802 */ /* 0x000fce0000000f00 */
[----:B------:R-:W-:Y:S05]  /*0160*/  CALL.REL.NOINC `($__internal_0_$__cuda_sm3x_div_rn_noftz_f32_slowpath) ;  /* 0x0000000000607944 */ /* 0x000fea0003c00000 */
[----:B------:R-:W-:-:S07]  /*0170*/  IMAD.MOV.U32 R6, RZ, RZ, R0 ;  /* 0x000000ffff067224 */ /* 0x000fce00078e0000 */
.L_x_1:
[----:B------:R-:W-:Y:S05]  /*0180*/  BSYNC.RECONVERGENT B0 ;  /* 0x0000000000007941 */ /* 0x000fea0003800200 */
.L_x_0:
[----:B------:R-:W0:Y:S08]  /*0190*/  LDC.64 R8, c[0x0][0x388] ;  /* 0x0000e200ff087b82 */ /* 0x000e300000000a00 */
[----:B------:R-:W1:Y:S01]  /*01a0*/  LDC.64 R4, c[0x0][0x380] ;  /* 0x0000e000ff047b82 */ /* 0x000e620000000a00 */
[----:B0-----:R-:W-:-:S05]  /*01b0*/  IMAD.WIDE R8, R2, 0x4, R8 ;  /* 0x0000000402087825 */ /* 0x001fca00078e0208 */
[----:B------:R-:W2:Y:S01]  /*01c0*/  LDG.E R3, desc[UR4][R8.64] ;  /* 0x0000000408037981 */ /* 0x000ea2000c1e1900 */
[----:B-1----:R-:W-:-:S05]  /*01d0*/  IMAD.WIDE R4, R2, 0x4, R4 ;  /* 0x0000000402047825 */ /* 0x002fca00078e0204 */
        /* <DEDUP_REMOVED lines=13> */
.L_x_3:
[----:B------:R-:W-:Y:S05]  /*02b0*/  BSYNC.RECONVERGENT B0 ;  /* 0x0000000000007941 */ /* 0x000fea0003800200 */
.L_x_2:
[----:B------:R-:W-:-:S05]  /*02c0*/  FADD R7, -R7, R6 ;  /* 0x0000000607077221 */ /* 0x000fca0000000100 */
[----:B------:R-:W-:Y:S01]  /*02d0*/  STG.E desc[UR4][R4.64], R7 ;  /* 0x0000000704007986 */ /* 0x000fe2000c101904 */
[----:B------:R-:W-:Y:S05]  /*02e0*/  EXIT ;  /* 0x000000000000794d */ /* 0x000fea0003800000 */
        .weak           $__internal_0_$__cuda_sm3x_div_rn_noftz_f32_slowpath
        .type           $__internal_0_$__cuda_sm3x_div_rn_noftz_f32_slowpath,@function
        .size           $__internal_0_$__cuda_sm3x_div_rn_noftz_f32_slowpath,(.L_x_86 - $__internal_0_$__cuda_sm3x_div_rn_noftz_f32_slowpath)
$__internal_0_$__cuda_sm3x_div_rn_noftz_f32_slowpath:
[----:B------:R-:W-:Y:S01]  /*02f0*/  SHF.R.U32.HI R9, RZ, 0x17, R3 ;  /* 0x00000017ff097819 */ /* 0x000fe20000011603 */
[----:B------:R-:W-:Y:S01]  /*0300*/  BSSY.RECONVERGENT B1, `(.L_x_4) ;  /* 0x0000062000017945 */ /* 0x000fe20003800200 */
[----:B------:R-:W-:Y:S02]  /*0310*/  SHF.R.U32.HI R7, RZ, 0x17, R0 ;  /* 0x00000017ff077819 */ /* 0x000fe40000011600 */
[----:B------:R-:W-:Y:S02]  /*0320*/  LOP3.LUT R14, R9, 0xff, RZ, 0xc0, !PT ;  /* 0x000000ff090e7812 */ /* 0x000fe400078ec0ff */
[----:B------:R-:W-:-:S03]  /*0330*/  LOP3.LUT R12, R7, 0xff, RZ, 0xc0, !PT ;  /* 0x000000ff070c7812 */ /* 0x000fc600078ec0ff */
[----:B------:R-:W-:Y:S02]  /*0340*/  VIADD R10, R14, 0xffffffff ;  /* 0xffffffff0e0a7836 */ /* 0x000fe40000000000 */
[----:B------:R-:W-:-:S03]  /*0350*/  VIADD R9, R12, 0xffffffff ;  /* 0xffffffff0c097836 */ /* 0x000fc60000000000 */
[----:B------:R-:W-:-:S04]  /*0360*/  ISETP.GT.U32.AND P0, PT, R10, 0xfd, PT ;  /* 0x000000fd0a00780c */ /* 0x000fc80003f04070 */
[----:B------:R-:W-:-:S13]  /*0370*/  ISETP.GT.U32.OR P0, PT, R9, 0xfd, P0 ;  /* 0x000000fd0900780c */ /* 0x000fda0000704470 */
[----:B------:R-:W-:Y:S01]  /*0380*/  @!P0 IMAD.MOV.U32 R7, RZ, RZ, RZ ;  /* 0x000000ffff078224 */ /* 0x000fe200078e00ff */
[----:B------:R-:W-:Y:S06]  /*0390*/  @!P0 BRA `(.L_x_5) ;  /* 0x00000000005c8947 */ /* 0x000fec0003800000 */
[----:B------:R-:W-:Y:S02]  /*03a0*/  FSETP.GTU.FTZ.AND P0, PT, |R0|, +INF , PT ;  /* 0x7f8000000000780b */ /* 0x000fe40003f1c200 */
[----:B------:R-:W-:-:S04]  /*03b0*/  FSETP.GTU.FTZ.AND P1, PT, |R3|, +INF , PT ;  /* 0x7f8000000300780b */ /* 0x000fc80003f3c200 */
[----:B------:R-:W-:-:S13]  /*03c0*/  PLOP3.LUT P0, PT, P0, P1, PT, 0xf8, 0x8f ;  /* 0x00000000008f781c */ /* 0x000fda0000703f70 */
[----:B------:R-:W-:Y:S05]  /*03d0*/  @P0 BRA `(.L_x_6) ;  /* 0x00000004004c0947 */ /* 0x000fea0003800000 */
[----:B------:R-:W-:-:S13]  /*03e0*/  LOP3.LUT P0, RZ, R3, 0x7fffffff, R0, 0xc8, !PT ;  /* 0x7fffffff03ff7812 */ /* 0x000fda000780c800 */
[----:B------:R-:W-:Y:S05]  /*03f0*/  @!P0 BRA `(.L_x_7) ;  /* 0x00000004003c8947 */ /* 0x000fea0003800000 */
[C---:B------:R-:W-:Y:S02]  /*0400*/  FSETP.NEU.FTZ.AND P2, PT, |R0|.reuse, +INF , PT ;  /* 0x7f8000000000780b */ /* 0x040fe40003f5d200 */
[----:B------:R-:W-:Y:S02]  /*0410*/  FSETP.NEU.FTZ.AND P1, PT, |R3|, +INF , PT ;  /* 0x7f8000000300780b */ /* 0x000fe40003f3d200 */
[----:B------:R-:W-:-:S11]  /*0420*/  FSETP.NEU.FTZ.AND P0, PT, |R0|, +INF , PT ;  /* 0x7f8000000000780b */ /* 0x000fd60003f1d200 */
[----:B------:R-:W-:Y:S05]  /*0430*/  @!P1 BRA !P2, `(.L_x_7) ;  /* 0x00000004002c9947 */ /* 0x000fea0005000000 */
[----:B------:R-:W-:-:S04]  /*0440*/  LOP3.LUT P2, RZ, R0, 0x7fffffff, RZ, 0xc0, !PT ;  /* 0x7fffffff00ff7812 */ /* 0x000fc8000784c0ff */
[----:B------:R-:W-:-:S13]  /*0450*/  PLOP3.LUT P1, PT, P1, P2, PT, 0x2f, 0xf2 ;  /* 0x0000000000f2781c */ /* 0x000fda0000f24577 */
[----:B------:R-:W-:Y:S05]  /*0460*/  @P1 BRA `(.L_x_8) ;  /* 0x0000000400181947 */ /* 0x000fea0003800000 */
[----:B------:R-:W-:-:S04]  /*0470*/  LOP3.LUT P1, RZ, R3, 0x7fffffff, RZ, 0xc0, !PT ;  /* 0x7fffffff03ff7812 */ /* 0x000fc8000782c0ff */
[----:B------:R-:W-:-:S13]  /*0480*/  PLOP3.LUT P0, PT, P0, P1, PT, 0x2f, 0xf2 ;  /* 0x0000000000f2781c */ /* 0x000fda0000702577 */
[----:B------:R-:W-:Y:S05]  /*0490*/  @P0 BRA `(.L_x_9) ;  /* 0x0000000400000947 */ /* 0x000fea0003800000 */
[----:B------:R-:W-:Y:S02]  /*04a0*/  ISETP.GE.AND P0, PT, R9, RZ, PT ;  /* 0x000000ff0900720c */ /* 0x000fe40003f06270 */
[----:B------:R-:W-:-:S11]  /*04b0*/  ISETP.GE.AND P1, PT, R10, RZ, PT ;  /* 0x000000ff0a00720c */ /* 0x000fd60003f26270 */
[----:B------:R-:W-:Y:S02]  /*04c0*/  @P0 IMAD.MOV.U32 R7, RZ, RZ, RZ ;  /* 0x000000ffff070224 */ /* 0x000fe400078e00ff */
[----:B------:R-:W-:Y:S01]  /*04d0*/  @!P0 FFMA R0, R0, 1.84467440737095516160e+19, RZ ;  /* 0x5f80000000008823 */ /* 0x000fe200000000ff */
[----:B------:R-:W-:Y:S02]  /*04e0*/  @!P0 IMAD.MOV.U32 R7, RZ, RZ, -0x40 ;  /* 0xffffffc0ff078424 */ /* 0x000fe400078e00ff */
[----:B------:R-:W-:Y:S02]  /*04f0*/  @!P1 FFMA R3, R3, 1.84467440737095516160e+19, RZ ;  /* 0x5f80000003039823 */ /* 0x000fe400000000ff */
[----:B------:R-:W-:-:S07]  /*0500*/  @!P1 VIADD R7, R7, 0x40 ;  /* 0x0000004007079836 */ /* 0x000fce0000000000 */
.L_x_5:
[----:B------:R-:W-:Y:S01]  /*0510*/  LEA R10, R14, 0xc0800000, 0x17 ;  /* 0xc08000000e0a7811 */ /* 0x000fe200078eb8ff */
[----:B------:R-:W-:Y:S04]  /*0520*/  BSSY.RECONVERGENT B2, `(.L_x_10) ;  /* 0x0000036000027945 */ /* 0x000fe80003800200 */
[----:B------:R-:W-:Y:S02]  /*0530*/  IMAD.IADD R10, R3, 0x1, -R10 ;  /* 0x00000001030a7824 */ /* 0x000fe400078e0a0a */
[----:B------:R-:W-:Y:S02]  /*0540*/  VIADD R3, R12, 0xffffff81 ;  /* 0xffffff810c037836 */ /* 0x000fe40000000000 */
[----:B------:R0:W1:Y:S01]  /*0550*/  MUFU.RCP R9, R10 ;  /* 0x0000000a00097308 */ /* 0x0000620000001000 */
[----:B------:R-:W-:Y:S01]  /*0560*/  FADD.FTZ R11, -R10, -RZ ;  /* 0x800000ff0a0b7221 */ /* 0x000fe20000010100 */
[C---:B------:R-:W-:Y:S01]  /*0570*/  IMAD R0, R3.reuse, -0x800000, R0 ;  /* 0xff80000003007824 */ /* 0x040fe200078e0200 */
[----:B0-----:R-:W-:-:S05]  /*0580*/  IADD3 R10, PT, PT, R3, 0x7f, -R14 ;  /* 0x0000007f030a7810 */ /* 0x001fca0007ffe80e */
[----:B------:R-:W-:Y:S02]  /*0590*/  IMAD.IADD R10, R10, 0x1, R7 ;  /* 0x000000010a0a7824 */ /* 0x000fe400078e0207 */
[----:B-1----:R-:W-:-:S04]  /*05a0*/  FFMA R12, R9, R11, 1 ;  /* 0x3f800000090c7423 */ /* 0x002fc8000000000b */
[----:B------:R-:W-:-:S04]  /*05b0*/  FFMA R16, R9, R12, R9 ;  /* 0x0000000c09107223 */ /* 0x000fc80000000009 */
[----:B------:R-:W-:-:S04]  /*05c0*/  FFMA R9, R0, R16, RZ ;  /* 0x0000001000097223 */ /* 0x000fc800000000ff */
[----:B------:R-:W-:-:S04]  /*05d0*/  FFMA R12, R11, R9, R0 ;  /* 0x000000090b0c7223 */ /* 0x000fc80000000000 */
[----:B------:R-:W-:-:S04]  /*05e0*/  FFMA R9, R16, R12, R9 ;  /* 0x0000000c10097223 */ /* 0x000fc80000000009 */
[----:B------:R-:W-:-:S04]  /*05f0*/  FFMA R12, R11, R9, R0 ;  /* 0x000000090b0c7223 */ /* 0x000fc80000000000 */
[----:B------:R-:W-:-:S05]  /*0600*/  FFMA R0, R16, R12, R9 ;  /* 0x0000000c10007223 */ /* 0x000fca0000000009 */
[----:B------:R-:W-:-:S04]  /*0610*/  SHF.R.U32.HI R3, RZ, 0x17, R0 ;  /* 0x00000017ff037819 */ /* 0x000fc80000011600 */
[----:B------:R-:W-:-:S05]  /*0620*/  LOP3.LUT R3, R3, 0xff, RZ, 0xc0, !PT ;  /* 0x000000ff03037812 */ /* 0x000fca00078ec0ff */
[----:B------:R-:W-:-:S04]  /*0630*/  IMAD.IADD R11, R3, 0x1, R10 ;  /* 0x00000001030b7824 */ /* 0x000fc800078e020a */
[----:B------:R-:W-:-:S05]  /*0640*/  VIADD R3, R11, 0xffffffff ;  /* 0xffffffff0b037836 */ /* 0x000fca0000000000 */
[----:B------:R-:W-:-:S13]  /*0650*/  ISETP.GE.U32.AND P0, PT, R3, 0xfe, PT ;  /* 0x000000fe0300780c */ /* 0x000fda0003f06070 */
[----:B------:R-:W-:Y:S05]  /*0660*/  @!P0 BRA `(.L_x_11) ;  /* 0x0000000000808947 */ /* 0x000fea0003800000 */
[----:B------:R-:W-:-:S13]  /*0670*/  ISETP.GT.AND P0, PT, R11, 0xfe, PT ;  /* 0x000000fe0b00780c */ /* 0x000fda0003f04270 */
[----:B------:R-:W-:Y:S05]  /*0680*/  @P0 BRA `(.L_x_12) ;  /* 0x00000000006c0947 */ /* 0x000fea0003800000 */
[----:B------:R-:W-:-:S13]  /*0690*/  ISETP.GE.AND P0, PT, R11, 0x1, PT ;  /* 0x000000010b00780c */ /* 0x000fda0003f06270 */
[----:B------:R-:W-:Y:S05]  /*06a0*/  @P0 BRA `(.L_x_13) ;  /* 0x0000000000740947 */ /* 0x000fea0003800000 */
[----:B------:R-:W-:Y:S02]  /*06b0*/  ISETP.GE.AND P0, PT, R11, -0x18, PT ;  /* 0xffffffe80b00780c */ /* 0x000fe40003f06270 */
[----:B------:R-:W-:-:S11]  /*06c0*/  LOP3.LUT R0, R0, 0x80000000, RZ, 0xc0, !PT ;  /* 0x8000000000007812 */ /* 0x000fd600078ec0ff */
[----:B------:R-:W-:Y:S05]  /*06d0*/  @!P0 BRA `(.L_x_13) ;  /* 0x0000000000688947 */ /* 0x000fea0003800000 */
[CCC-:B------:R-:W-:Y:S01]  /*06e0*/  FFMA.RZ R3, R16.reuse, R12.reuse, R9.reuse ;  /* 0x0000000c10037223 */ /* 0x1c0fe2000000c009 */
[CCC-:B------:R-:W-:Y:S01]  /*06f0*/  FFMA.RM R10, R16.reuse, R12.reuse, R9.reuse ;  /* 0x0000000c100a7223 */ /* 0x1c0fe20000004009 */
[C---:B------:R-:W-:Y:S02]  /*0700*/  ISETP.NE.AND P2, PT, R11.reuse, RZ, PT ;  /* 0x000000ff0b00720c */ /* 0x040fe40003f45270 */
[----:B------:R-:W-:Y:S02]  /*0710*/  ISETP.NE.AND P1, PT, R11, RZ, PT ;  /* 0x000000ff0b00720c */ /* 0x000fe40003f25270 */
[----:B------:R-:W-:Y:S01]  /*0720*/  LOP3.LUT R7, R3, 0x7fffff, RZ, 0xc0, !PT ;  /* 0x007fffff03077812 */ /* 0x000fe200078ec0ff */
[----:B------:R-:W-:Y:S01]  /*0730*/  FFMA.RP R3, R16, R12, R9 ;  /* 0x0000000c10037223 */ /* 0x000fe20000008009 */
[----:B------:R-:W-:Y:S02]  /*0740*/  VIADD R12, R11, 0x20 ;  /* 0x000000200b0c7836 */ /* 0x000fe40000000000 */
[----:B------:R-:W-:Y:S01]  /*0750*/  LOP3.LUT R7, R7, 0x800000, RZ, 0xfc, !PT ;  /* 0x0080000007077812 */ /* 0x000fe200078efcff */
[----:B------:R-:W-:Y:S01]  /*0760*/  IMAD.MOV R9, RZ, RZ, -R11 ;  /* 0x000000ffff097224 */ /* 0x000fe200078e0a0b */
[----:B------:R-:W-:-:S02]  /*0770*/  FSETP.NEU.FTZ.AND P0, PT, R3, R10, PT ;  /* 0x0000000a0300720b */ /* 0x000fc40003f1d000 */
[----:B------:R-:W-:Y:S02]  /*0780*/  SHF.L.U32 R12, R7, R12, RZ ;  /* 0x0000000c070c7219 */ /* 0x000fe400000006ff */
[----:B------:R-:W-:Y:S02]  /*0790*/  SEL R10, R9, RZ, P2 ;  /* 0x000000ff090a7207 */ /* 0x000fe40001000000 */
[----:B------:R-:W-:Y:S02]  /*07a0*/  ISETP.NE.AND P1, PT, R12, RZ, P1 ;  /* 0x000000ff0c00720c */ /* 0x000fe40000f25270 */
[----:B------:R-:W-:Y:S02]  /*07b0*/  SHF.R.U32.HI R10, RZ, R10, R7 ;  /* 0x0000000aff0a7219 */ /* 0x000fe40000011607 */
[----:B------:R-:W-:Y:S02]  /*07c0*/  PLOP3.LUT P0, PT, P0, P1, PT, 0xf8, 0x8f ;  /* 0x00000000008f781c */ /* 0x000fe40000703f70 */
[----:B------:R-:W-:-:S02]  /*07d0*/  SHF.R.U32.HI R12, RZ, 0x1, R10 ;  /* 0x00000001ff0c7819 */ /* 0x000fc4000001160a */
[----:B------:R-:W-:-:S04]  /*07e0*/  SEL R3, RZ, 0x1, !P0 ;  /* 0x00000001ff037807 */ /* 0x000fc80004000000 */
[----:B------:R-:W-:-:S04]  /*07f0*/  LOP3.LUT R3, R3, 0x1, R12, 0xf8, !PT ;  /* 0x0000000103037812 */ /* 0x000fc800078ef80c */
[----:B------:R-:W-:-:S05]  /*0800*/  LOP3.LUT R3, R3, R10, RZ, 0xc0, !PT ;  /* 0x0000000a03037212 */ /* 0x000fca00078ec0ff */
[----:B------:R-:W-:-:S05]  /*0810*/  IMAD.IADD R3, R12, 0x1, R3 ;  /* 0x000000010c037824 */ /* 0x000fca00078e0203 */
[----:B------:R-:W-:Y:S01]  /*0820*/  LOP3.LUT R0, R3, R0, RZ, 0xfc, !PT ;  /* 0x0000000003007212 */ /* 0x000fe200078efcff */
[----:B------:R-:W-:Y:S06]  /*0830*/  BRA `(.L_x_13) ;  /* 0x0000000000107947 */ /* 0x000fec0003800000 */
.L_x_12:
[----:B------:R-:W-:-:S04]  /*0840*/  LOP3.LUT R0, R0, 0x80000000, RZ, 0xc0, !PT ;  /* 0x8000000000007812 */ /* 0x000fc800078ec0ff */
[----:B------:R-:W-:Y:S01]  /*0850*/  LOP3.LUT R0, R0, 0x7f800000, RZ, 0xfc, !PT ;  /* 0x7f80000000007812 */ /* 0x000fe200078efcff */
[----:B------:R-:W-:Y:S06]  /*0860*/  BRA `(.L_x_13) ;  /* 0x0000000000047947 */ /* 0x000fec0003800000 */
.L_x_11:
[----:B------:R-:W-:-:S07]  /*0870*/  IMAD R0, R10, 0x800000, R0 ;  /* 0x008000000a007824 */ /* 0x000fce00078e0200 */
.L_x_13:
[----:B------:R-:W-:Y:S05]  /*0880*/  BSYNC.RECONVERGENT B2 ;  /* 0x0000000000027941 */ /* 0x000fea0003800200 */
.L_x_10:
[----:B------:R-:W-:Y:S05]  /*0890*/  BRA `(.L_x_14) ;  /* 0x0000000000207947 */ /* 0x000fea0003800000 */
.L_x_9:
[----:B------:R-:W-:-:S04]  /*08a0*/  LOP3.LUT R0, R3, 0x80000000, R0, 0x48, !PT ;  /* 0x8000000003007812 */ /* 0x000fc800078e4800 */
[----:B------:R-:W-:Y:S01]  /*08b0*/  LOP3.LUT R0, R0, 0x7f800000, RZ, 0xfc, !PT ;  /* 0x7f80000000007812 */ /* 0x000fe200078efcff */
[----:B------:R-:W-:Y:S06]  /*08c0*/  BRA `(.L_x_14) ;  /* 0x0000000000147947 */ /* 0x000fec0003800000 */
.L_x_8:
[----:B------:R-:W-:Y:S01]  /*08d0*/  LOP3.LUT R0, R3, 0x80000000, R0, 0x48, !PT ;  /* 0x8000000003007812 */ /* 0x000fe200078e4800 */
[----:B------:R-:W-:Y:S06]  /*08e0*/  BRA `(.L_x_14) ;  /* 0x00000000000c7947 */ /* 0x000fec0003800000 */
.L_x_7:
[----:B------:R-:W0:Y:S01]  /*08f0*/  MUFU.RSQ R0, -QNAN ;  /* 0xffc0000000007908 */ /* 0x000e220000001400 */
[----:B------:R-:W-:Y:S05]  /*0900*/  BRA `(.L_x_14) ;  /* 0x0000000000047947 */ /* 0x000fea0003800000 */
.L_x_6:
[----:B------:R-:W-:-:S07]  /*0910*/  FADD.FTZ R0, R0, R3 ;  /* 0x0000000300007221 */ /* 0x000fce0000010000 */
.L_x_14:
[----:B------:R-:W-:Y:S05]  /*0920*/  BSYNC.RECONVERGENT B1 ;  /* 0x0000000000017941 */ /* 0x000fea0003800200 */
.L_x_4:
[----:B------:R-:W-:-:S04]  /*0930*/  IMAD.MOV.U32 R9, RZ, RZ, 0x0 ;  /* 0x00000000ff097424 */ /* 0x000fc800078e00ff */
[----:B0-----:R-:W-:Y:S05]  /*0940*/  RET.REL.NODEC R8 `(_Z11smoothImGPUPfS_S_S_ii) ;  /* 0xfffffff408ac7950 */ /* 0x001fea0003c3ffff */
.L_x_15:
[----:B------:R-:W-:-:S00]  /*0950*/  BRA `(.L_x_15) ;  /* 0xfffffffc00fc7947 */ /* 0x000fc0000383ffff */
[----:B------:R-:W-:-:S00]  /*0960*/  NOP ;  /* 0x0000000000007918 */ /* 0x000fc00000000000 */
        /* <DEDUP_REMOVED lines=9> */
.L_x_86:


//--------------------- .text._Z10convColGPUPfS_iii --------------------------
	.section	.text._Z10convColGPUPfS_iii,"ax",@progbits
	.align	128
        .global         _Z10convColGPUPfS_iii
        .type           _Z10convColGPUPfS_iii,@function
        .size           _Z10convColGPUPfS_iii,(.L_x_91 - _Z10convColGPUPfS_iii)
        .other          _Z10convColGPUPfS_iii,@"STO_CUDA_ENTRY STV_DEFAULT"
_Z10convColGPUPfS_iii:
.text._Z10convColGPUPfS_iii:
[----:B------:R-:W-:Y:S01]  /*0000*/  LDC R1, c[0x0][0x37c] ;  /* 0x0000df00ff017b82 */ /* 0x000fe20000000800 */
[----:B------:R-:W0:Y:S07]  /*0010*/  S2R R15, SR_TID.X ;  /* 0x00000000000f7919 */ /* 0x000e2e0000002100 */
[----:B------:R-:W1:Y:S01]  /*0020*/  LDC R0, c[0x0][0x398] ;  /* 0x0000e600ff007b82 */ /* 0x000e620000000800 */
[----:B------:R-:W-:Y:S07]  /*0030*/  BSSY.RECONVERGENT B0, `(.L_x_16) ;  /* 0x000000f000007945 */ /* 0x000fee0003800200 */
[----:B------:R-:W2:Y:S01]  /*0040*/  LDC R6, c[0x0][0x394] ;  /* 0x0000e500ff067b82 */ /* 0x000ea20000000800 */
[----:B-1----:R-:W-:Y:S01]  /*0050*/  IMAD.SHL.U32 R4, R0, 0x2, RZ ;  /* 0x0000000200047824 */ /* 0x002fe200078e00ff */
[----:B0-----:R-:W-:-:S04]  /*0060*/  ISETP.GE.AND P0, PT, R15, R0, PT ;  /* 0x000000000f00720c */ /* 0x001fc80003f06270 */
[----:B------:R-:W-:-:S09]  /*0070*/  ISETP.GE.AND P1, PT, R15, R4, PT ;  /* 0x000000040f00720c */ /* 0x000fd20003f26270 */
[----:B--2---:R-:W-:Y:S05]  /*0080*/  @P0 BRA `(.L_x_17) ;  /* 0x0000000000240947 */ /* 0x004fea0003800000 */
[----:B------:R-:W0:Y:S01]  /*0090*/  S2UR UR5, SR_CgaCtaId ;  /* 0x00000000000579c3 */ /* 0x000e220000008800 */
[----:B------:R-:W1:Y:S01]  /*00a0*/  LDCU UR6, c[0x0][0x390] ;  /* 0x00007200ff0677ac */ /* 0x000e620008000800 */
[----:B------:R-:W-:Y:S01]  /*00b0*/  UMOV UR4, 0x400 ;  /* 0x0000040000047882 */ /* 0x000fe20000000000 */
[----:B-1----:R-:W-:Y:S01]  /*00c0*/  IADD3 R2, PT, PT, R0, UR6, R15 ;  /* 0x0000000600027c10 */ /* 0x002fe2000fffe00f */
[----:B0-----:R-:W-:-:S06]  /*00d0*/  ULEA UR4, UR5, UR4, 0x18 ;  /* 0x0000000405047291 */ /* 0x001fcc000f8ec0ff */
[----:B------:R-:W-:Y:S02]  /*00e0*/  LEA R3, R15, UR4, 0x2 ;  /* 0x000000040f037c11 */ /* 0x000fe4000f8e10ff */
[----:B------:R-:W-:-:S03]  /*00f0*/  LEA R2, R2, UR4, 0x2 ;  /* 0x0000000402027c11 */ /* 0x000fc6000f8e10ff */
[----:B------:R0:W-:Y:S04]  /*0100*/  STS [R3], RZ ;  /* 0x000000ff03007388 */ /* 0x0001e80000000800 */
[----:B------:R0:W-:Y:S02]  /*0110*/  STS [R2], RZ ;  /* 0x000000ff02007388 */ /* 0x0001e40000000800 */
.L_x_17:
[----:B------:R-:W-:Y:S05]  /*0120*/  BSYNC.RECONVERGENT B0 ;  /* 0x0000000000007941 */ /* 0x000fea0003800200 */
.L_x_16:
[----:B------:R-:W1:Y:S01]  /*0130*/  S2UR UR4, SR_CTAID.X ;  /* 0x00000000000479c3 */ /* 0x000e620000002500 */
[----:B------:R-:W2:Y:S07]  /*0140*/  LDCU.64 UR6, c[0x0][0x358] ;  /* 0x00006b00ff0677ac */ /* 0x000eae0008000a00 */
[----:B0-----:R-:W0:Y:S08]  /*0150*/  LDC.64 R2, c[0x0][0x380] ;  /* 0x0000e000ff027b82 */ /* 0x001e300000000a00 */
[----:B------:R-:W3:Y:S01]  /*0160*/  @!P1 LDC.64 R10, c[0x0][0x388] ;  /* 0x0000e200ff0a9b82 */ /* 0x000ee20000000a00 */
[----:B-1----:R-:W-:-:S04]  /*0170*/  IMAD R5, R15, R6, UR4 ;  /* 0x000000040f057e24 */ /* 0x002fc8000f8e0206 */
[----:B0-----:R-:W-:-:S05]  /*0180*/  IMAD.WIDE R2, R5, 0x4, R2 ;  /* 0x0000000405027825 */ /* 0x001fca00078e0202 */
[----:B--2---:R-:W2:Y:S01]  /*0190*/  LDG.E R9, desc[UR6][R2.64] ;  /* 0x0000000602097981 */ /* 0x004ea2000c1e1900 */
[----:B---3--:R-:W-:-:S06]  /*01a0*/  @!P1 IMAD.WIDE.U32 R10, R15, 0x4, R10 ;  /* 0x000000040f0a9825 */ /* 0x008fcc00078e000a */
[----:B------:R-:W3:Y:S01]  /*01b0*/  @!P1 LDG.E R10, desc[UR6][R10.64] ;  /* 0x000000060a0a9981 */ /* 0x000ee2000c1e1900 */
[----:B------:R-:W0:Y:S01]  /*01c0*/  S2R R5, SR_CgaCtaId ;  /* 0x0000000000057919 */ /* 0x000e220000008800 */
[----:B------:R-:W-:Y:S02]  /*01d0*/  MOV R6, 0x400 ;  /* 0x0000040000067802 */ /* 0x000fe40000000f00 */
[----:B------:R-:W-:-:S03]  /*01e0*/  IADD3 R8, PT, PT, R15, R0, RZ ;  /* 0x000000000f087210 */ /* 0x000fc60007ffe0ff */
[----:B------:R-:W-:Y:S01]  /*01f0*/  @!P1 VIADD R12, R6, 0x10cc ;  /* 0x000010cc060c9836 */ /* 0x000fe20000000000 */
[----:B------:R-:W-:Y:S01]  /*0200*/  ISETP.GE.AND P0, PT, R0, 0x1, PT ;  /* 0x000000010000780c */ /* 0x000fe20003f06270 */
[----:B------:R-:W-:Y:S01]  /*0210*/  IMAD.MOV.U32 R21, RZ, RZ, RZ ;  /* 0x000000ffff157224 */ /* 0x000fe200078e00ff */
[C---:B0-----:R-:W-:Y:S02]  /*0220*/  LEA R7, R5.reuse, R6, 0x18 ;  /* 0x0000000605077211 */ /* 0x041fe400078ec0ff */
[----:B------:R-:W-:-:S03]  /*0230*/  @!P1 LEA R13, R5, R12, 0x18 ;  /* 0x0000000c050d9211 */ /* 0x000fc600078ec0ff */
[----:B------:R-:W-:Y:S01]  /*0240*/  IMAD R12, R8, 0x4, R7 ;  /* 0x00000004080c7824 */ /* 0x000fe200078e0207 */
[----:B------:R-:W-:-:S04]  /*0250*/  @!P1 LEA R13, R15, R13, 0x2 ;  /* 0x0000000d0f0d9211 */ /* 0x000fc800078e10ff */
[----:B--2---:R0:W-:Y:S04]  /*0260*/  STS [R12], R9 ;  /* 0x000000090c007388 */ /* 0x0041e80000000800 */
[----:B---3--:R0:W-:Y:S01]  /*0270*/  @!P1 STS [R13], R10 ;  /* 0x0000000a0d009388 */ /* 0x0081e20000000800 */
[----:B------:R-:W-:Y:S06]  /*0280*/  BAR.SYNC.DEFER_BLOCKING 0x0 ;  /* 0x0000000000007b1d */ /* 0x000fec0000010000 */
[----:B------:R-:W-:Y:S05]  /*0290*/  @!P0 BRA `(.L_x_18) ;  /* 0x00000004005c8947 */ /* 0x000fea0003800000 */
[----:B------:R-:W-:Y:S01]  /*02a0*/  ISETP.GE.U32.AND P1, PT, R0, 0x4, PT ;  /* 0x000000040000780c */ /* 0x000fe20003f26070 */
[----:B------:R-:W-:Y:S01]  /*02b0*/  IMAD.MOV.U32 R21, RZ, RZ, RZ ;  /* 0x000000ffff157224 */ /* 0x000fe200078e00ff */
[----:B------:R-:W-:Y:S02]  /*02c0*/  LOP3.LUT R25, R4, 0x6, RZ, 0xc0, !PT ;  /* 0x0000000604197812 */ /* 0x000fe400078ec0ff */
[----:B0-----:R-:W-:Y:S02]  /*02d0*/  IADD3 R9, PT, PT, -R0, RZ, RZ ;  /* 0x000000ff00097210 */ /* 0x001fe40007ffe1ff */
[----:B------:R-:W-:-:S07]  /*02e0*/  ISETP.NE.AND P0, PT, R25, RZ, PT ;  /* 0x000000ff1900720c */ /* 0x000fce0003f05270 */
[----:B------:R-:W-:Y:S06]  /*02f0*/  @!P1 BRA `(.L_x_19) ;  /* 0x00000000009c9947 */ /* 0x000fec0003800000 */
[----:B------:R-:W-:Y:S01]  /*0300*/  LEA R12, R0, R15, 0x1 ;  /* 0x0000000f000c7211 */ /* 0x000fe200078e08ff */
[----:B------:R-:W-:Y:S01]  /*0310*/  VIADD R14, R6, 0x10cc ;  /* 0x000010cc060e7836 */ /* 0x000fe20000000000 */
[----:B------:R-:W-:Y:S01]  /*0320*/  LOP3.LUT R10, R4, 0xfffffff8, RZ, 0xc0, !PT ;  /* 0xfffffff8040a7812 */ /* 0x000fe200078ec0ff */
[----:B------:R-:W-:Y:S01]  /*0330*/  IMAD.MOV.U32 R21, RZ, RZ, RZ ;  /* 0x000000ffff157224 */ /* 0x000fe200078e00ff */
[----:B------:R-:W-:Y:S02]  /*0340*/  LEA R12, R12, R7, 0x2 ;  /* 0x000000070c0c7211 */ /* 0x000fe400078e10ff */
[----:B------:R-:W-:Y:S02]  /*0350*/  LEA R14, R5, R14, 0x18 ;  /* 0x0000000e050e7211 */ /* 0x000fe400078ec0ff */
[----:B------:R-:W-:Y:S01]  /*0360*/  IADD3 R10, PT, PT, -R10, RZ, RZ ;  /* 0x000000ff0a0a7210 */ /* 0x000fe20007ffe1ff */
[----:B------:R-:W-:Y:S01]  /*0370*/  VIADD R12, R12, 0xfffffff4 ;  /* 0xfffffff40c0c7836 */ /* 0x000fe20000000000 */
[----:B------:R-:W-:-:S07]  /*0380*/  IADD3 R11, PT, PT, R14, 0x10, RZ ;  /* 0x000000100e0b7810 */ /* 0x000fce0007ffe0ff */
.L_x_20:
[----:B------:R-:W-:Y:S01]  /*0390*/  LDS R20, [R12+0xc] ;  /* 0x00000c000c147984 */ /* 0x000fe20000000800 */
[----:B------:R-:W-:Y:S01]  /*03a0*/  VIADD R10, R10, 0x8 ;  /* 0x000000080a0a7836 */ /* 0x000fe20000000000 */
[----:B------:R-:W-:Y:S02]  /*03b0*/  IADD3 R9, PT, PT, R9, 0x8, RZ ;  /* 0x0000000809097810 */ /* 0x000fe40007ffe0ff */
[----:B------:R-:W0:Y:S02]  /*03c0*/  LDS R19, [R11+-0x10] ;  /* 0xfffff0000b137984 */ /* 0x000e240000000800 */
[----:B------:R-:W-:Y:S02]  /*03d0*/  ISETP.NE.AND P1, PT, R10, RZ, PT ;  /* 0x000000ff0a00720c */ /* 0x000fe40003f25270 */
[----:B------:R-:W-:Y:S04]  /*03e0*/  LDS R23, [R11+-0xc] ;  /* 0xfffff4000b177984 */ /* 0x000fe80000000800 */
[----:B------:R-:W1:Y:S04]  /*03f0*/  LDS R22, [R12+0x8] ;  /* 0x000008000c167984 */ /* 0x000e680000000800 */
[----:B------:R-:W-:Y:S04]  /*0400*/  LDS R13, [R11+-0x8] ;  /* 0xfffff8000b0d7984 */ /* 0x000fe80000000800 */
[----:B------:R-:W2:Y:S04]  /*0410*/  LDS R14, [R12+0x4] ;  /* 0x000004000c0e7984 */ /* 0x000ea80000000800 */
[----:B------:R-:W-:Y:S04]  /*0420*/  LDS R15, [R11+-0x4] ;  /* 0xfffffc000b0f7984 */ /* 0x000fe80000000800 */
[----:B------:R-:W3:Y:S04]  /*0430*/  LDS R16, [R12] ;  /* 0x000000000c107984 */ /* 0x000ee80000000800 */
[----:B------:R-:W-:Y:S04]  /*0440*/  LDS R17, [R11] ;  /* 0x000000000b117984 */ /* 0x000fe80000000800 */
[----:B------:R-:W4:Y:S04]  /*0450*/  LDS R18, [R12+-0x4] ;  /* 0xfffffc000c127984 */ /* 0x000f280000000800 */
[----:B------:R-:W-:Y:S01]  /*0460*/  LDS R24, [R11+0x8] ;  /* 0x000008000b187984 */ /* 0x000fe20000000800 */
[----:B0-----:R-:W-:-:S03]  /*0470*/  FFMA R21, R20, R19, R21 ;  /* 0x0000001314157223 */ /* 0x001fc60000000015 */
[----:B------:R-:W-:Y:S04]  /*0480*/  LDS R20, [R11+0x4] ;  /* 0x000004000b147984 */ /* 0x000fe80000000800 */
[----:B------:R-:W0:Y:S01]  /*0490*/  LDS R19, [R12+-0x8] ;  /* 0xfffff8000c137984 */ /* 0x000e220000000800 */
[----:B-1----:R-:W-:-:S03]  /*04a0*/  FFMA R27, R22, R23, R21 ;  /* 0x00000017161b7223 */ /* 0x002fc60000000015 */
[----:B------:R-:W1:Y:S04]  /*04b0*/  LDS R23, [R12+-0xc] ;  /* 0xfffff4000c177984 */ /* 0x000e680000000800 */
[----:B------:R5:W-:Y:S01]  /*04c0*/  LDS R22, [R11+0xc] ;  /* 0x00000c000b167984 */ /* 0x000be20000000800 */
[----:B--2---:R-:W-:-:S03]  /*04d0*/  FFMA R13, R14, R13, R27 ;  /* 0x0000000d0e0d7223 */ /* 0x004fc6000000001b */
[----:B------:R2:W1:Y:S01]  /*04e0*/  LDS R21, [R12+-0x10] ;  /* 0xfffff0000c157984 */ /* 0x0004620000000800 */
[----:B-----5:R-:W-:Y:S02]  /*04f0*/  VIADD R11, R11, 0x20 ;  /* 0x000000200b0b7836 */ /* 0x020fe40000000000 */
[----:B---3--:R-:W-:Y:S01]  /*0500*/  FFMA R13, R16, R15, R13 ;  /* 0x0000000f100d7223 */ /* 0x008fe2000000000d */
[----:B--2---:R-:W-:-:S03]  /*0510*/  IADD3 R12, PT, PT, R12, -0x20, RZ ;  /* 0xffffffe00c0c7810 */ /* 0x004fc60007ffe0ff */
[----:B----4-:R-:W-:-:S04]  /*0520*/  FFMA R18, R18, R17, R13 ;  /* 0x0000001112127223 */ /* 0x010fc8000000000d */
[----:B0-----:R-:W-:-:S04]  /*0530*/  FFMA R18, R19, R20, R18 ;  /* 0x0000001413127223 */ /* 0x001fc80000000012 */
[----:B-1----:R-:W-:-:S04]  /*0540*/  FFMA R18, R23, R24, R18 ;  /* 0x0000001817127223 */ /* 0x002fc80000000012 */
[----:B------:R-:W-:Y:S01]  /*0550*/  FFMA R21, R21, R22, R18 ;  /* 0x0000001615157223 */ /* 0x000fe20000000012 */
[----:B------:R-:W-:Y:S06]  /*0560*/  @P1 BRA `(.L_x_20) ;  /* 0xfffffffc00881947 */ /* 0x000fec000383ffff */
.L_x_19:
[----:B------:R-:W-:Y:S05]  /*0570*/  @!P0 BRA `(.L_x_18) ;  /* 0x0000000000a48947 */ /* 0x000fea0003800000 */
[----:B------:R-:W-:Y:S02]  /*0580*/  ISETP.GE.U32.AND P0, PT, R25, 0x4, PT ;  /* 0x000000041900780c */ /* 0x000fe40003f06070 */
[----:B------:R-:W-:-:S11]  /*0590*/  LOP3.LUT P1, RZ, R4, 0x2, RZ, 0xc0, !PT ;  /* 0x0000000204ff7812 */ /* 0x000fd6000782c0ff */
[----:B------:R-:W-:Y:S05]  /*05a0*/  @!P0 BRA `(.L_x_21) ;  /* 0x00000000004c8947 */ /* 0x000fea0003800000 */
[----:B------:R-:W-:Y:S01]  /*05b0*/  VIADD R12, R6, 0x10cc ;  /* 0x000010cc060c7836 */ /* 0x000fe20000000000 */
[C---:B------:R-:W-:Y:S01]  /*05c0*/  IADD3 R10, PT, PT, R9.reuse, R0, RZ ;  /* 0x00000000090a7210 */ /* 0x040fe20007ffe0ff */
[----:B------:R-:W-:Y:S01]  /*05d0*/  IMAD.IADD R4, R8, 0x1, -R9 ;  /* 0x0000000108047824 */ /* 0x000fe200078e0a09 */
[----:B------:R-:W-:Y:S02]  /*05e0*/  IADD3 R9, PT, PT, R9, 0x4, RZ ;  /* 0x0000000409097810 */ /* 0x000fe40007ffe0ff */
[----:B------:R-:W-:Y:S02]  /*05f0*/  LEA R11, R5, R12, 0x18 ;  /* 0x0000000c050b7211 */ /* 0x000fe400078ec0ff */
[----:B------:R-:W-:-:S03]  /*0600*/  LEA R4, R4, R7, 0x2 ;  /* 0x0000000704047211 */ /* 0x000fc600078e10ff */
[----:B------:R-:W-:Y:S02]  /*0610*/  IMAD R11, R10, 0x4, R11 ;  /* 0x000000040a0b7824 */ /* 0x000fe400078e020b */
[----:B------:R-:W-:Y:S04]  /*0620*/  LDS R10, [R4] ;  /* 0x00000000040a7984 */ /* 0x000fe80000000800 */
[----:B------:R-:W0:Y:S04]  /*0630*/  LDS R12, [R11] ;  /* 0x000000000b0c7984 */ /* 0x000e280000000800 */
[----:B------:R-:W-:Y:S04]  /*0640*/  LDS R14, [R11+0x4] ;  /* 0x000004000b0e7984 */ /* 0x000fe80000000800 */
[----:B------:R-:W1:Y:S04]  /*0650*/  LDS R13, [R4+-0x4] ;  /* 0xfffffc00040d7984 */ /* 0x000e680000000800 */
[----:B------:R-:W-:Y:S04]  /*0660*/  LDS R16, [R11+0x8] ;  /* 0x000008000b107984 */ /* 0x000fe80000000800 */
[----:B------:R-:W2:Y:S04]  /*0670*/  LDS R15, [R4+-0x8] ;  /* 0xfffff800040f7984 */ /* 0x000ea80000000800 */
[----:B------:R-:W-:Y:S04]  /*0680*/  LDS R18, [R11+0xc] ;  /* 0x00000c000b127984 */ /* 0x000fe80000000800 */
[----:B------:R-:W3:Y:S01]  /*0690*/  LDS R17, [R4+-0xc] ;  /* 0xfffff40004117984 */ /* 0x000ee20000000800 */
[----:B0-----:R-:W-:-:S04]  /*06a0*/  FFMA R10, R10, R12, R21 ;  /* 0x0000000c0a0a7223 */ /* 0x001fc80000000015 */
[----:B-1----:R-:W-:-:S04]  /*06b0*/  FFMA R10, R13, R14, R10 ;  /* 0x0000000e0d0a7223 */ /* 0x002fc8000000000a */
[----:B--2---:R-:W-:-:S04]  /*06c0*/  FFMA R10, R15, R16, R10 ;  /* 0x000000100f0a7223 */ /* 0x004fc8000000000a */
[----:B---3--:R-:W-:-:S07]  /*06d0*/  FFMA R21, R17, R18, R10 ;  /* 0x0000001211157223 */ /* 0x008fce000000000a */
.L_x_21:
[----:B------:R-:W-:Y:S05]  /*06e0*/  @!P1 BRA `(.L_x_18) ;  /* 0x0000000000489947 */ /* 0x000fea0003800000 */
[----:B------:R-:W0:Y:S01]  /*06f0*/  LDCU.U16 UR4, c[0x0][0x398] ;  /* 0x00007300ff0477ac */ /* 0x000e220008000400 */
[----:B------:R-:W-:Y:S01]  /*0700*/  VIADD R6, R6, 0x10cc ;  /* 0x000010cc06067836 */ /* 0x000fe20000000000 */
[----:B------:R-:W-:Y:S01]  /*0710*/  IADD3 R0, PT, PT, R9, R0, RZ ;  /* 0x0000000009007210 */ /* 0x000fe20007ffe0ff */
[----:B------:R-:W-:-:S03]  /*0720*/  IMAD.IADD R8, R8, 0x1, -R9 ;  /* 0x0000000108087824 */ /* 0x000fc600078e0a09 */
[----:B------:R-:W-:Y:S02]  /*0730*/  LEA R5, R5, R6, 0x18 ;  /* 0x0000000605057211 */ /* 0x000fe400078ec0ff */
[----:B------:R-:W-:-:S03]  /*0740*/  LEA R7, R8, R7, 0x2 ;  /* 0x0000000708077211 */ /* 0x000fc600078e10ff */
[----:B------:R-:W-:Y:S01]  /*0750*/  IMAD R0, R0, 0x4, R5 ;  /* 0x0000000400007824 */ /* 0x000fe200078e0205 */
[----:B0-----:R-:W-:-:S04]  /*0760*/  USHF.L.U32 UR4, UR4, 0x1, URZ ;  /* 0x0000000104047899 */ /* 0x001fc800080006ff */
[----:B------:R-:W-:-:S04]  /*0770*/  ULOP3.LUT UR4, UR4, 0x2, URZ, 0xe2, !UPT ;  /* 0x0000000204047892 */ /* 0x000fc8000f8ee2ff */
[----:B------:R-:W-:-:S12]  /*0780*/  UIADD3 UR4, UPT, UPT, -UR4, URZ, URZ ;  /* 0x000000ff04047290 */ /* 0x000fd8000fffe1ff */
.L_x_22:
[----:B------:R0:W-:Y:S01]  /*0790*/  LDS R4, [R7] ;  /* 0x0000000007047984 */ /* 0x0001e20000000800 */
[----:B------:R-:W-:-:S03]  /*07a0*/  UIADD3 UR4, UPT, UPT, UR4, 0x1, URZ ;  /* 0x0000000104047890 */ /* 0x000fc6000fffe0ff */
[----:B------:R1:W2:Y:S01]  /*07b0*/  LDS R5, [R0] ;  /* 0x0000000000057984 */ /* 0x0002a20000000800 */
[----:B------:R-:W-:Y:S01]  /*07c0*/  UISETP.NE.AND UP0, UPT, UR4, URZ, UPT ;  /* 0x000000ff0400728c */ /* 0x000fe2000bf05270 */
[----:B0-----:R-:W-:Y:S01]  /*07d0*/  IADD3 R7, PT, PT, R7, -0x4, RZ ;  /* 0xfffffffc07077810 */ /* 0x001fe20007ffe0ff */
[----:B-1----:R-:W-:Y:S02]  /*07e0*/  VIADD R0, R0, 0x4 ;  /* 0x0000000400007836 */ /* 0x002fe40000000000 */
[----:B--2---:R-:W-:-:S05]  /*07f0*/  FFMA R21, R4, R5, R21 ;  /* 0x0000000504157223 */ /* 0x004fca0000000015 */
[----:B------:R-:W-:Y:S05]  /*0800*/  BRA.U UP0, `(.L_x_22) ;  /* 0xfffffffd00e07547 */ /* 0x000fea000b83ffff */
.L_x_18:
[----:B------:R-:W-:Y:S01]  /*0810*/  STG.E desc[UR6][R2.64], R21 ;  /* 0x0000001502007986 */ /* 0x000fe2000c101906 */
[----:B------:R-:W-:Y:S05]  /*0820*/  EXIT ;  /* 0x000000000000794d */ /* 0x000fea0003800000 */
.L_x_23:
        /* <DEDUP_REMOVED lines=13> */
.L_x_91:


//--------------------- .text._Z10convRowGPUPfS_S_S_S_ii --------------------------
	.section	.text._Z10convRowGPUPfS_S_S_S_ii,"ax",@progbits
	.align	128
        .global         _Z10convRowGPUPfS_S_S_S_ii
        .type           _Z10convRowGPUPfS_S_S_S_ii,@function
        .size           _Z10convRowGPUPfS_S_S_S_ii,(.L_x_87 - _Z10convRowGPUPfS_S_S_S_ii)
        .other          _Z10convRowGPUPfS_S_S_S_ii,@"STO_CUDA_ENTRY STV_DEFAULT"
_Z10convRowGPUPfS_S_S_S_ii:
.text._Z10convRowGPUPfS_S_S_S_ii:
[----:B------:R-:W-:Y:S01]  /*0000*/  LDC R1, c[0x0][0x37c] ;  /* 0x0000df00ff017b82 */ /* 0x000fe20000000800 */
[----:B------:R-:W0:Y:S01]  /*0010*/  S2R R4, SR_TID.X ;  /* 0x0000000000047919 */ /* 0x000e220000002100 */
[----:B------:R-:W0:Y:S06]  /*0020*/  LDCU UR6, c[0x0][0x3a8] ;  /* 0x00007500ff0677ac */ /* 0x000e2c0008000800 */
[----:B------:R-:W1:Y:S01]  /*0030*/  LDC R5, c[0x0][0x3ac] ;  /* 0x0000eb00ff057b82 */ /* 0x000e620000000800 */
[----:B------:R-:W-:Y:S01]  /*0040*/  BSSY.RECONVERGENT B0, `(.L_x_24) ;  /* 0x000000c000007945 */ /* 0x000fe20003800200 */
[----:B0-----:R-:W-:-:S13]  /*0050*/  ISETP.GE.AND P0, PT, R4, UR6, PT ;  /* 0x0000000604007c0c */ /* 0x001fda000bf06270 */
[----:B------:R-:W-:Y:S05]  /*0060*/  @P0 BRA `(.L_x_25) ;  /* 0x0000000000240947 */ /* 0x000fea0003800000 */
[----:B------:R-:W0:Y:S01]  /*0070*/  S2UR UR5, SR_CgaCtaId ;  /* 0x00000000000579c3 */ /* 0x000e220000008800 */
[----:B------:R-:W-:-:S07]  /*0080*/  UMOV UR4, 0x400 ;  /* 0x0000040000047882 */ /* 0x000fce0000000000 */
[----:B------:R-:W2:Y:S01]  /*0090*/  LDC R3, c[0x0][0x3ac] ;  /* 0x0000eb00ff037b82 */ /* 0x000ea20000000800 */
[----:B0-----:R-:W-:-:S06]  /*00a0*/  ULEA UR4, UR5, UR4, 0x18 ;  /* 0x0000000405047291 */ /* 0x001fcc000f8ec0ff */
[----:B------:R-:W-:Y:S02]  /*00b0*/  LEA R2, R4, UR4, 0x2 ;  /* 0x0000000404027c11 */ /* 0x000fe4000f8e10ff */
[----:B--2---:R-:W-:-:S03]  /*00c0*/  IADD3 R0, PT, PT, R3, UR6, R4 ;  /* 0x0000000603007c10 */ /* 0x004fc6000fffe004 */
[----:B------:R0:W-:Y:S01]  /*00d0*/  STS [R2], RZ ;  /* 0x000000ff02007388 */ /* 0x0001e20000000800 */
[----:B------:R-:W-:-:S05]  /*00e0*/  LEA R0, R0, UR4, 0x2 ;  /* 0x0000000400007c11 */ /* 0x000fca000f8e10ff */
[----:B------:R0:W-:Y:S02]  /*00f0*/  STS [R0], RZ ;  /* 0x000000ff00007388 */ /* 0x0001e40000000800 */
.L_x_25:
[----:B------:R-:W-:Y:S05]  /*0100*/  BSYNC.RECONVERGENT B0 ;  /* 0x0000000000007941 */ /* 0x000fea0003800200 */
.L_x_24:
[----:B------:R-:W0:Y:S01]  /*0110*/  S2UR UR4, SR_CTAID.X ;  /* 0x00000000000479c3 */ /* 0x000e220000002500 */
[----:B------:R-:W2:Y:S07]  /*0120*/  LDCU.64 UR6, c[0x0][0x358] ;  /* 0x00006b00ff0677ac */ /* 0x000eae0008000a00 */
[----:B------:R-:W3:Y:S08]  /*0130*/  LDC.64 R8, c[0x0][0x388] ;  /* 0x0000e200ff087b82 */ /* 0x000ef00000000a00 */
[----:B------:R-:W4:Y:S01]  /*0140*/  LDC.64 R10, c[0x0][0x398] ;  /* 0x0000e600ff0a7b82 */ /* 0x000f220000000a00 */
[----:B01----:R-:W-:-:S07]  /*0150*/  IMAD R2, R5, UR4, R4 ;  /* 0x0000000405027c24 */ /* 0x003fce000f8e0204 */
[----:B------:R-:W0:Y:S01]  /*0160*/  LDC.64 R6, c[0x0][0x380] ;  /* 0x0000e000ff067b82 */ /* 0x000e220000000a00 */
[----:B---3--:R-:W-:-:S06]  /*0170*/  IMAD.WIDE R8, R2, 0x4, R8 ;  /* 0x0000000402087825 */ /* 0x008fcc00078e0208 */
[----:B--2---:R-:W2:Y:S01]  /*0180*/  LDG.E R8, desc[UR6][R8.64] ;  /* 0x0000000608087981 */ /* 0x004ea2000c1e1900 */
[----:B----4-:R-:W-:-:S06]  /*0190*/  IMAD.WIDE R10, R2, 0x4, R10 ;  /* 0x00000004020a7825 */ /* 0x010fcc00078e020a */
[----:B------:R-:W2:Y:S01]  /*01a0*/  LDG.E R11, desc[UR6][R10.64] ;  /* 0x000000060a0b7981 */ /* 0x000ea2000c1e1900 */
[----:B0-----:R-:W-:-:S05]  /*01b0*/  IMAD.WIDE R6, R2, 0x4, R6 ;  /* 0x0000000402067825 */ /* 0x001fca00078e0206 */
[----:B------:R-:W3:Y:S01]  /*01c0*/  LDG.E R0, desc[UR6][R6.64] ;  /* 0x0000000606007981 */ /* 0x000ee2000c1e1900 */
[----:B------:R-:W-:Y:S01]  /*01d0*/  BSSY.RECONVERGENT B0, `(.L_x_26) ;  /* 0x000000d000007945 */ /* 0x000fe20003800200 */
[----:B--2---:R-:W-:-:S04]  /*01e0*/  FMUL R3, R8, R11 ;  /* 0x0000000b08037220 */ /* 0x004fc80000400000 */
[----:B------:R-:W0:Y:S08]  /*01f0*/  MUFU.RCP R12, R3 ;  /* 0x00000003000c7308 */ /* 0x000e300000001000 */
        /* <DEDUP_REMOVED lines=8> */
[----:B------:R-:W-:Y:S05]  /*0280*/  CALL.REL.NOINC `($__internal_1_$__cuda_sm3x_div_rn_noftz_f32_slowpath) ;  /* 0x0000000400c47944 */ /* 0x000fea0003c00000 */
[----:B------:R-:W-:-:S07]  /*0290*/  IMAD.MOV.U32 R12, RZ, RZ, R0 ;  /* 0x000000ffff0c7224 */ /* 0x000fce00078e0000 */
.L_x_27:
[----:B------:R-:W-:Y:S05]  /*02a0*/  BSYNC.RECONVERGENT B0 ;  /* 0x0000000000007941 */ /* 0x000fea0003800200 */
.L_x_26:
[----:B------:R-:W0:Y:S02]  /*02b0*/  LDC R3, c[0x0][0x3a8] ;  /* 0x0000ea00ff037b82 */ /* 0x000e240000000800 */
[----:B0-----:R-:W-:-:S05]  /*02c0*/  IMAD.SHL.U32 R5, R3, 0x2, RZ ;  /* 0x0000000203057824 */ /* 0x001fca00078e00ff */
[----:B------:R-:W-:-:S13]  /*02d0*/  ISETP.GE.AND P0, PT, R4, R5, PT ;  /* 0x000000050400720c */ /* 0x000fda0003f06270 */
[----:B------:R-:W0:Y:S02]  /*02e0*/  @!P0 LDC.64 R10, c[0x0][0x3a0] ;  /* 0x0000e800ff0a8b82 */ /* 0x000e240000000a00 */
[----:B0-----:R-:W-:-:S06]  /*02f0*/  @!P0 IMAD.WIDE.U32 R10, R4, 0x4, R10 ;  /* 0x00000004040a8825 */ /* 0x001fcc00078e000a */
[----:B------:R0:W2:Y:S01]  /*0300*/  @!P0 LDG.E R11, desc[UR6][R10.64] ;  /* 0x000000060a0b8981 */ /* 0x0000a2000c1e1900 */
[----:B------:R-:W-:Y:S02]  /*0310*/  MOV R7, 0x400 ;  /* 0x0000040000077802 */ /* 0x000fe40000000f00 */
[----:B------:R-:W-:Y:S01]  /*0320*/  IADD3 R9, PT, PT, R4, R3, RZ ;  /* 0x0000000304097210 */ /* 0x000fe20007ffe0ff */
[----:B------:R-:W1:Y:S02]  /*0330*/  S2R R0, SR_CgaCtaId ;  /* 0x0000000000007919 */ /* 0x000e640000008800 */
[----:B------:R-:W-:Y:S02]  /*0340*/  @!P0 VIADD R13, R7, 0x10cc ;  /* 0x000010cc070d8836 */ /* 0x000fe40000000000 */
[----:B0-----:R-:W-:Y:S01]  /*0350*/  IMAD.MOV.U32 R10, RZ, RZ, RZ ;  /* 0x000000ffff0a7224 */ /* 0x001fe200078e00ff */
[C---:B-1----:R-:W-:Y:S02]  /*0360*/  LEA R6, R0.reuse, R7, 0x18 ;  /* 0x0000000700067211 */ /* 0x042fe400078ec0ff */
[----:B------:R-:W-:-:S03]  /*0370*/  @!P0 LEA R15, R0, R13, 0x18 ;  /* 0x0000000d000f8211 */ /* 0x000fc600078ec0ff */
[----:B------:R-:W-:Y:S02]  /*0380*/  IMAD R13, R9, 0x4, R6 ;  /* 0x00000004090d7824 */ /* 0x000fe400078e0206 */
[----:B------:R-:W-:-:S03]  /*0390*/  @!P0 IMAD R8, R4, 0x4, R15 ;  /* 0x0000000404088824 */ /* 0x000fc600078e020f */
[----:B------:R0:W-:Y:S04]  /*03a0*/  STS [R13], R12 ;  /* 0x0000000c0d007388 */ /* 0x0001e80000000800 */
[----:B--2---:R0:W-:Y:S01]  /*03b0*/  @!P0 STS [R8], R11 ;  /* 0x0000000b08008388 */ /* 0x0041e20000000800 */
[----:B------:R-:W-:Y:S01]  /*03c0*/  BAR.SYNC.DEFER_BLOCKING 0x0 ;  /* 0x0000000000007b1d */ /* 0x000fe20000010000 */
[----:B------:R-:W-:-:S13]  /*03d0*/  ISETP.GE.AND P0, PT, R3, 0x1, PT ;  /* 0x000000010300780c */ /* 0x000fda0003f06270 */
[----:B0-----:R-:W-:Y:S05]  /*03e0*/  @!P0 BRA `(.L_x_28) ;  /* 0x00000004005c8947 */ /* 0x001fea0003800000 */
[----:B------:R-:W-:Y:S01]  /*03f0*/  ISETP.GE.U32.AND P0, PT, R3, 0x4, PT ;  /* 0x000000040300780c */ /* 0x000fe20003f06070 */
[----:B------:R-:W-:Y:S01]  /*0400*/  IMAD.MOV.U32 R10, RZ, RZ, RZ ;  /* 0x000000ffff0a7224 */ /* 0x000fe200078e00ff */
[----:B------:R-:W-:Y:S02]  /*0410*/  LOP3.LUT R24, R5, 0x6, RZ, 0xc0, !PT ;  /* 0x0000000605187812 */ /* 0x000fe400078ec0ff */
[----:B------:R-:W-:Y:S02]  /*0420*/  IADD3 R8, PT, PT, -R3, RZ, RZ ;  /* 0x000000ff03087210 */ /* 0x000fe40007ffe1ff */
[----:B------:R-:W-:-:S07]  /*0430*/  ISETP.NE.AND P1, PT, R24, RZ, PT ;  /* 0x000000ff1800720c */ /* 0x000fce0003f25270 */
[----:B------:R-:W-:Y:S06]  /*0440*/  @!P0 BRA `(.L_x_29) ;  /* 0x00000000009c8947 */ /* 0x000fec0003800000 */
[----:B------:R-:W-:Y:S01]  /*0450*/  IMAD R11, R3, 0x2, R4 ;  /* 0x00000002030b7824 */ /* 0x000fe200078e0204 */
[----:B------:R-:W-:Y:S01]  /*0460*/  LOP3.LUT R4, R5, 0xfffffff8, RZ, 0xc0, !PT ;  /* 0xfffffff805047812 */ /* 0x000fe200078ec0ff */
[----:B------:R-:W-:Y:S02]  /*0470*/  VIADD R13, R7, 0x10cc ;  /* 0x000010cc070d7836 */ /* 0x000fe40000000000 */
[----:B------:R-:W-:Y:S01]  /*0480*/  IMAD.MOV.U32 R10, RZ, RZ, RZ ;  /* 0x000000ffff0a7224 */ /* 0x000fe200078e00ff */
[----:B------:R-:W-:Y:S01]  /*0490*/  LEA R12, R11, R6, 0x2 ;  /* 0x000000060b0c7211 */ /* 0x000fe200078e10ff */
[----:B------:R-:W-:Y:S01]  /*04a0*/  IMAD.MOV R4, RZ, RZ, -R4 ;  /* 0x000000ffff047224 */ /* 0x000fe200078e0a04 */
[----:B------:R-:W-:-:S03]  /*04b0*/  LEA R13, R0, R13, 0x18 ;  /* 0x0000000d000d7211 */ /* 0x000fc600078ec0ff */
[----:B------:R-:W-:Y:S01]  /*04c0*/  VIADD R12, R12, 0xfffffff4 ;  /* 0xfffffff40c0c7836 */ /* 0x000fe20000000000 */
[----:B------:R-:W-:-:S07]  /*04d0*/  IADD3 R11, PT, PT, R13, 0x10, RZ ;  /* 0x000000100d0b7810 */ /* 0x000fce0007ffe0ff */
.L_x_30:
[----:B------:R-:W-:Y:S01]  /*04e0*/  LDS R21, [R12+0xc] ;  /* 0x00000c000c157984 */ /* 0x000fe20000000800 */
[----:B------:R-:W-:Y:S02]  /*04f0*/  VIADD R4, R4, 0x8 ;  /* 0x0000000804047836 */ /* 0x000fe40000000000 */
[----:B------:R-:W-:Y:S01]  /*0500*/  VIADD R8, R8, 0x8 ;  /* 0x0000000808087836 */ /* 0x000fe20000000000 */
        /* <DEDUP_REMOVED lines=10> */
[----:B------:R-:W-:Y:S04]  /*05b0*/  LDS R19, [R11+0x4] ;  /* 0x000004000b137984 */ /* 0x000fe80000000800 */
[----:B------:R-:W5:Y:S01]  /*05c0*/  LDS R20, [R12+-0x8] ;  /* 0xfffff8000c147984 */ /* 0x000f620000000800 */
[----:B0-----:R-:W-:-:S03]  /*05d0*/  FFMA R22, R21, R22, R10 ;  /* 0x0000001615167223 */ /* 0x001fc6000000000a */
[----:B------:R-:W-:Y:S04]  /*05e0*/  LDS R21, [R11+0x8] ;  /* 0x000008000b157984 */ /* 0x000fe80000000800 */
[----:B------:R-:W0:Y:S01]  /*05f0*/  LDS R10, [R12+-0xc] ;  /* 0xfffff4000c0a7984 */ /* 0x000e220000000800 */
[----:B-1----:R-:W-:-:S03]  /*0600*/  FFMA R25, R23, R25, R22 ;  /* 0x0000001917197223 */ /* 0x002fc60000000016 */
[----:B------:R1:W-:Y:S04]  /*0610*/  LDS R23, [R11+0xc] ;  /* 0x00000c000b177984 */ /* 0x0003e80000000800 */
[----:B------:R3:W0:Y:S01]  /*0620*/  LDS R22, [R12+-0x10] ;  /* 0xfffff0000c167984 */ /* 0x0006220000000800 */
[----:B--2---:R-:W-:Y:S01]  /*0630*/  FFMA R13, R14, R13, R25 ;  /* 0x0000000d0e0d7223 */ /* 0x004fe20000000019 */
[----:B-1----:R-:W-:-:S03]  /*0640*/  VIADD R11, R11, 0x20 ;  /* 0x000000200b0b7836 */ /* 0x002fc60000000000 */
[----:B---3--:R-:W-:Y:S01]  /*0650*/  FFMA R13, R16, R15, R13 ;  /* 0x0000000f100d7223 */ /* 0x008fe2000000000d */
[----:B------:R-:W-:-:S03]  /*0660*/  IADD3 R12, PT, PT, R12, -0x20, RZ ;  /* 0xffffffe00c0c7810 */ /* 0x000fc60007ffe0ff */
[----:B----4-:R-:W-:-:S04]  /*0670*/  FFMA R13, R18, R17, R13 ;  /* 0x00000011120d7223 */ /* 0x010fc8000000000d */
[----:B-----5:R-:W-:-:S04]  /*0680*/  FFMA R13, R20, R19, R13 ;  /* 0x00000013140d7223 */ /* 0x020fc8000000000d */
[----:B0-----:R-:W-:-:S04]  /*0690*/  FFMA R13, R10, R21, R13 ;  /* 0x000000150a0d7223 */ /* 0x001fc8000000000d */
[----:B------:R-:W-:Y:S01]  /*06a0*/  FFMA R10, R22, R23, R13 ;  /* 0x00000017160a7223 */ /* 0x000fe2000000000d */
[----:B------:R-:W-:Y:S06]  /*06b0*/  @P0 BRA `(.L_x_30) ;  /* 0xfffffffc00880947 */ /* 0x000fec000383ffff */
.L_x_29:
[----:B------:R-:W-:Y:S05]  /*06c0*/  @!P1 BRA `(.L_x_28) ;  /* 0x0000000000a49947 */ /* 0x000fea0003800000 */
[----:B------:R-:W-:Y:S02]  /*06d0*/  ISETP.GE.U32.AND P0, PT, R24, 0x4, PT ;  /* 0x000000041800780c */ /* 0x000fe40003f06070 */
[----:B------:R-:W-:-:S11]  /*06e0*/  LOP3.LUT P1, RZ, R5, 0x2, RZ, 0xc0, !PT ;  /* 0x0000000205ff7812 */ /* 0x000fd6000782c0ff */
[----:B------:R-:W-:Y:S05]  /*06f0*/  @!P0 BRA `(.L_x_31) ;  /* 0x00000000004c8947 */ /* 0x000fea0003800000 */
[----:B------:R-:W-:Y:S02]  /*0700*/  VIADD R11, R7, 0x10cc ;  /* 0x000010cc070b7836 */ /* 0x000fe40000000000 */
[----:B------:R-:W-:Y:S02]  /*0710*/  IMAD.IADD R5, R9, 0x1, -R8 ;  /* 0x0000000109057824 */ /* 0x000fe400078e0a08 */
[----:B------:R-:W-:Y:S01]  /*0720*/  IMAD.IADD R4, R8, 0x1, R3 ;  /* 0x0000000108047824 */ /* 0x000fe200078e0203 */
[----:B------:R-:W-:Y:S01]  /*0730*/  LEA R11, R0, R11, 0x18 ;  /* 0x0000000b000b7211 */ /* 0x000fe200078ec0ff */
[----:B------:R-:W-:Y:S01]  /*0740*/  VIADD R8, R8, 0x4 ;  /* 0x0000000408087836 */ /* 0x000fe20000000000 */
        /* <DEDUP_REMOVED lines=14> */
.L_x_31:
[----:B------:R-:W-:Y:S05]  /*0830*/  @!P1 BRA `(.L_x_28) ;  /* 0x0000000000489947 */ /* 0x000fea0003800000 */
[----:B------:R-:W0:Y:S01]  /*0840*/  LDCU.U16 UR4, c[0x0][0x3a8] ;  /* 0x00007500ff0477ac */ /* 0x000e220008000400 */
[----:B------:R-:W-:Y:S01]  /*0850*/  VIADD R7, R7, 0x10cc ;  /* 0x000010cc07077836 */ /* 0x000fe20000000000 */
[----:B------:R-:W-:Y:S01]  /*0860*/  IADD3 R3, PT, PT, R8, R3, RZ ;  /* 0x0000000308037210 */ /* 0x000fe20007ffe0ff */
[----:B------:R-:W-:-:S03]  /*0870*/  IMAD.IADD R9, R9, 0x1, -R8 ;  /* 0x0000000109097824 */ /* 0x000fc600078e0a08 */
[----:B------:R-:W-:Y:S01]  /*0880*/  LEA R0, R0, R7, 0x18 ;  /* 0x0000000700007211 */ /* 0x000fe200078ec0ff */
[----:B------:R-:W-:-:S04]  /*0890*/  IMAD R6, R9, 0x4, R6 ;  /* 0x0000000409067824 */ /* 0x000fc800078e0206 */
[----:B------:R-:W-:Y:S01]  /*08a0*/  IMAD R3, R3, 0x4, R0 ;  /* 0x0000000403037824 */ /* 0x000fe200078e0200 */
[----:B0-----:R-:W-:-:S04]  /*08b0*/  USHF.L.U32 UR4, UR4, 0x1, URZ ;  /* 0x0000000104047899 */ /* 0x001fc800080006ff */
[----:B------:R-:W-:-:S04]  /*08c0*/  ULOP3.LUT UR4, UR4, 0x2, URZ, 0xe2, !UPT ;  /* 0x0000000204047892 */ /* 0x000fc8000f8ee2ff */
[----:B------:R-:W-:-:S12]  /*08d0*/  UIADD3 UR4, UPT, UPT, -UR4, URZ, URZ ;  /* 0x000000ff04047290 */ /* 0x000fd8000fffe1ff */
.L_x_32:
        /* <DEDUP_REMOVED lines=8> */
.L_x_28:
[----:B------:R-:W0:Y:S02]  /*0960*/  LDC.64 R4, c[0x0][0x390] ;  /* 0x0000e400ff047b82 */ /* 0x000e240000000a00 */
[----:B0-----:R-:W-:-:S05]  /*0970*/  IMAD.WIDE R2, R2, 0x4, R4 ;  /* 0x0000000402027825 */ /* 0x001fca00078e0204 */
[----:B------:R-:W-:Y:S01]  /*0980*/  STG.E desc[UR6][R2.64], R10 ;  /* 0x0000000a02007986 */ /* 0x000fe2000c101906 */
[----:B------:R-:W-:Y:S05]  /*0990*/  EXIT ;  /* 0x000000000000794d */ /* 0x000fea0003800000 */
        .weak           $__internal_1_$__cuda_sm3x_div_rn_noftz_f32_slowpath
        .type           $__internal_1_$__cuda_sm3x_div_rn_noftz_f32_slowpath,@function
        .size           $__internal_1_$__cuda_sm3x_div_rn_noftz_f32_slowpath,(.L_x_87 - $__internal_1_$__cuda_sm3x_div_rn_noftz_f32_slowpath)
$__internal_1_$__cuda_sm3x_div_rn_noftz_f32_slowpath:
[--C-:B------:R-:W-:Y:S01]  /*09a0*/  SHF.R.U32.HI R7, RZ, 0x17, R3.reuse ;  /* 0x00000017ff077819 */ /* 0x100fe20000011603 */
[----:B------:R-:W-:Y:S01]  /*09b0*/  BSSY.RECONVERGENT B1, `(.L_x_33) ;  /* 0x0000064000017945 */ /* 0x000fe20003800200 */
[----:B------:R-:W-:Y:S01]  /*09c0*/  SHF.R.U32.HI R5, RZ, 0x17, R0 ;  /* 0x00000017ff057819 */ /* 0x000fe20000011600 */
[----:B------:R-:W-:Y:S01]  /*09d0*/  IMAD.MOV.U32 R9, RZ, RZ, R3 ;  /* 0x000000ffff097224 */ /* 0x000fe200078e0003 */
[----:B------:R-:W-:Y:S02]  /*09e0*/  LOP3.LUT R7, R7, 0xff, RZ, 0xc0, !PT ;  /* 0x000000ff07077812 */ /* 0x000fe400078ec0ff */
[----:B------:R-:W-:Y:S02]  /*09f0*/  LOP3.LUT R5, R5, 0xff, RZ, 0xc0, !PT ;  /* 0x000000ff05057812 */ /* 0x000fe400078ec0ff */
[----:B------:R-:W-:Y:S01]  /*0a00*/  MOV R8, R0 ;  /* 0x0000000000087202 */ /* 0x000fe20000000f00 */
        /* <DEDUP_REMOVED lines=24> */
[----:B------:R-:W-:Y:S01]  /*0b90*/  @P0 IMAD.MOV.U32 R10, RZ, RZ, RZ ;  /* 0x000000ffff0a0224 */ /* 0x000fe200078e00ff */
[----:B------:R-:W-:Y:S01]  /*0ba0*/  @!P0 MOV R10, 0xffffffc0 ;  /* 0xffffffc0000a8802 */ /* 0x000fe20000000f00 */
[----:B------:R-:W-:Y:S01]  /*0bb0*/  @!P0 FFMA R8, R0, 1.84467440737095516160e+19, RZ ;  /* 0x5f80000000088823 */ /* 0x000fe200000000ff */
[----:B------:R-:W-:-:S03]  /*0bc0*/  @!P1 FFMA R9, R3, 1.84467440737095516160e+19, RZ ;  /* 0x5f80000003099823 */ /* 0x000fc600000000ff */
[----:B------:R-:W-:-:S07]  /*0bd0*/  @!P1 VIADD R10, R10, 0x40 ;  /* 0x000000400a0a9836 */ /* 0x000fce0000000000 */
.L_x_34:
[----:B------:R-:W-:Y:S01]  /*0be0*/  LEA R0, R7, 0xc0800000, 0x17 ;  /* 0xc080000007007811 */ /* 0x000fe200078eb8ff */
[----:B------:R-:W-:Y:S01]  /*0bf0*/  VIADD R5, R5, 0xffffff81 ;  /* 0xffffff8105057836 */ /* 0x000fe20000000000 */
[----:B------:R-:W-:Y:S03]  /*0c00*/  BSSY.RECONVERGENT B2, `(.L_x_39) ;  /* 0x0000035000027945 */ /* 0x000fe60003800200 */
[----:B------:R-:W-:Y:S02]  /*0c10*/  IMAD.IADD R9, R9, 0x1, -R0 ;  /* 0x0000000109097824 */ /* 0x000fe400078e0a00 */
[C---:B------:R-:W-:Y:S01]  /*0c20*/  IMAD R0, R5.reuse, -0x800000, R8 ;  /* 0xff80000005007824 */ /* 0x040fe200078e0208 */
[----:B------:R-:W-:Y:S01]  /*0c30*/  IADD3 R5, PT, PT, R5, 0x7f, -R7 ;  /* 0x0000007f05057810 */ /* 0x000fe20007ffe807 */
[----:B------:R-:W0:Y:S01]  /*0c40*/  MUFU.RCP R3, R9 ;  /* 0x0000000900037308 */ /* 0x000e220000001000 */
[----:B------:R-:W-:-:S02]  /*0c50*/  FADD.FTZ R11, -R9, -RZ ;  /* 0x800000ff090b7221 */ /* 0x000fc40000010100 */
[----:B------:R-:W-:Y:S02]  /*0c60*/  IADD3 R5, PT, PT, R5, R10, RZ ;  /* 0x0000000a05057210 */ /* 0x000fe40007ffe0ff */
[----:B0-----:R-:W-:-:S04]  /*0c70*/  FFMA R12, R3, R11, 1 ;  /* 0x3f800000030c7423 */ /* 0x001fc8000000000b */
        /* <DEDUP_REMOVED lines=20> */
[C---:B------:R-:W-:Y:S02]  /*0dc0*/  IADD3 R10, PT, PT, R7.reuse, 0x20, RZ ;  /* 0x00000020070a7810 */ /* 0x040fe40007ffe0ff */
[----:B------:R-:W-:Y:S02]  /*0dd0*/  ISETP.NE.AND P2, PT, R7, RZ, PT ;  /* 0x000000ff0700720c */ /* 0x000fe40003f45270 */
[----:B------:R-:W-:Y:S01]  /*0de0*/  LOP3.LUT R5, R3, 0x7fffff, RZ, 0xc0, !PT ;  /* 0x007fffff03057812 */ /* 0x000fe200078ec0ff */
[CCC-:B------:R-:W-:Y:S01]  /*0df0*/  FFMA.RP R3, R12.reuse, R8.reuse, R13.reuse ;  /* 0x000000080c037223 */ /* 0x1c0fe2000000800d */
[----:B------:R-:W-:Y:S01]  /*0e00*/  FFMA.RM R8, R12, R8, R13 ;  /* 0x000000080c087223 */ /* 0x000fe2000000400d */
[----:B------:R-:W-:Y:S01]  /*0e10*/  ISETP.NE.AND P1, PT, R7, RZ, PT ;  /* 0x000000ff0700720c */ /* 0x000fe20003f25270 */
[----:B------:R-:W-:Y:S01]  /*0e20*/  IMAD.MOV R7, RZ, RZ, -R7 ;  /* 0x000000ffff077224 */ /* 0x000fe200078e0a07 */
[----:B------:R-:W-:-:S02]  /*0e30*/  LOP3.LUT R5, R5, 0x800000, RZ, 0xfc, !PT ;  /* 0x0080000005057812 */ /* 0x000fc400078efcff */
[----:B------:R-:W-:Y:S02]  /*0e40*/  FSETP.NEU.FTZ.AND P0, PT, R3, R8, PT ;  /* 0x000000080300720b */ /* 0x000fe40003f1d000 */
[----:B------:R-:W-:Y:S02]  /*0e50*/  SHF.L.U32 R10, R5, R10, RZ ;  /* 0x0000000a050a7219 */ /* 0x000fe400000006ff */
[----:B------:R-:W-:Y:S02]  /*0e60*/  SEL R8, R7, RZ, P2 ;  /* 0x000000ff07087207 */ /* 0x000fe40001000000 */
[----:B------:R-:W-:Y:S02]  /*0e70*/  ISETP.NE.AND P1, PT, R10, RZ, P1 ;  /* 0x000000ff0a00720c */ /* 0x000fe40000f25270 */
[----:B------:R-:W-:Y:S02]  /*0e80*/  SHF.R.U32.HI R8, RZ, R8, R5 ;  /* 0x00000008ff087219 */ /* 0x000fe40000011605 */
[----:B------:R-:W-:-:S02]  /*0e90*/  PLOP3.LUT P0, PT, P0, P1, PT, 0xf8, 0x8f ;  /* 0x00000000008f781c */ /* 0x000fc40000703f70 */
[----:B------:R-:W-:Y:S02]  /*0ea0*/  SHF.R.U32.HI R10, RZ, 0x1, R8 ;  /* 0x00000001ff0a7819 */ /* 0x000fe40000011608 */
[----:B------:R-:W-:-:S04]  /*0eb0*/  SEL R3, RZ, 0x1, !P0 ;  /* 0x00000001ff037807 */ /* 0x000fc80004000000 */
[----:B------:R-:W-:-:S04]  /*0ec0*/  LOP3.LUT R3, R3, 0x1, R10, 0xf8, !PT ;  /* 0x0000000103037812 */ /* 0x000fc800078ef80a */
[----:B------:R-:W-:-:S05]  /*0ed0*/  LOP3.LUT R3, R3, R8, RZ, 0xc0, !PT ;  /* 0x0000000803037212 */ /* 0x000fca00078ec0ff */
[----:B------:R-:W-:-:S05]  /*0ee0*/  IMAD.IADD R3, R10, 0x1, R3 ;  /* 0x000000010a037824 */ /* 0x000fca00078e0203 */
[----:B------:R-:W-:Y:S01]  /*0ef0*/  LOP3.LUT R0, R3, R0, RZ, 0xfc, !PT ;  /* 0x0000000003007212 */ /* 0x000fe200078efcff */
[----:B------:R-:W-:Y:S06]  /*0f00*/  BRA `(.L_x_42) ;  /* 0x0000000000107947 */ /* 0x000fec0003800000 */
.L_x_41:
[----:B------:R-:W-:-:S04]  /*0f10*/  LOP3.LUT R0, R0, 0x80000000, RZ, 0xc0, !PT ;  /* 0x8000000000007812 */ /* 0x000fc800078ec0ff */
[----:B------:R-:W-:Y:S01]  /*0f20*/  LOP3.LUT R0, R0, 0x7f800000, RZ, 0xfc, !PT ;  /* 0x7f80000000007812 */ /* 0x000fe200078efcff */
[----:B------:R-:W-:Y:S06]  /*0f30*/  BRA `(.L_x_42) ;  /* 0x0000000000047947 */ /* 0x000fec0003800000 */
.L_x_40:
[----:B------:R-:W-:-:S07]  /*0f40*/  LEA R0, R5, R0, 0x17 ;  /* 0x0000000005007211 */ /* 0x000fce00078eb8ff */
.L_x_42:
[----:B------:R-:W-:Y:S05]  /*0f50*/  BSYNC.RECONVERGENT B2 ;  /* 0x0000000000027941 */ /* 0x000fea0003800200 */
.L_x_39:
[----:B------:R-:W-:Y:S05]  /*0f60*/  BRA `(.L_x_43) ;  /* 0x0000000000207947 */ /* 0x000fea0003800000 */
.L_x_38:
[----:B------:R-:W-:-:S04]  /*0f70*/  LOP3.LUT R0, R9, 0x80000000, R8, 0x48, !PT ;  /* 0x8000000009007812 */ /* 0x000fc800078e4808 */
[----:B------:R-:W-:Y:S01]  /*0f80*/  LOP3.LUT R0, R0, 0x7f800000, RZ, 0xfc, !PT ;  /* 0x7f80000000007812 */ /* 0x000fe200078efcff */
[----:B------:R-:W-:Y:S06]  /*0f90*/  BRA `(.L_x_43) ;  /* 0x0000000000147947 */ /* 0x000fec0003800000 */
.L_x_37:
[----:B------:R-:W-:Y:S01]  /*0fa0*/  LOP3.LUT R0, R9, 0x80000000, R8, 0x48, !PT ;  /* 0x8000000009007812 */ /* 0x000fe200078e4808 */
[----:B------:R-:W-:Y:S06]  /*0fb0*/  BRA `(.L_x_43) ;  /* 0x00000000000c7947 */ /* 0x000fec0003800000 */
.L_x_36:
[----:B------:R-:W0:Y:S01]  /*0fc0*/  MUFU.RSQ R0, -QNAN ;  /* 0xffc0000000007908 */ /* 0x000e220000001400 */
[----:B------:R-:W-:Y:S05]  /*0fd0*/  BRA `(.L_x_43) ;  /* 0x0000000000047947 */ /* 0x000fea0003800000 */
.L_x_35:
[----:B------:R-:W-:-:S07]  /*0fe0*/  FADD.FTZ R0, R0, R3 ;  /* 0x0000000300007221 */ /* 0x000fce0000010000 */
.L_x_43:
[----:B------:R-:W-:Y:S05]  /*0ff0*/  BSYNC.RECONVERGENT B1 ;  /* 0x0000000000017941 */ /* 0x000fea0003800200 */
.L_x_33:
[----:B------:R-:W-:-:S04]  /*1000*/  IMAD.MOV.U32 R7, RZ, RZ, 0x0 ;  /* 0x00000000ff077424 */ /* 0x000fc800078e00ff */
[----:B0-----:R-:W-:Y:S05]  /*1010*/  RET.REL.NODEC R6 `(_Z10convRowGPUPfS_S_S_S_ii) ;  /* 0xffffffec06f87950 */ /* 0x001fea0003c3ffff */
.L_x_44:
        /* <DEDUP_REMOVED lines=14> */
.L_x_87:


//--------------------- .text._Z15convRowGPU_combPfS_S_S_S_S_iii --------------------------
	.section	.text._Z15convRowGPU_combPfS_S_S_S_S_iii,"ax",@progbits
	.align	128
        .global         _Z15convRowGPU_combPfS_S_S_S_S_iii
        .type           _Z15convRowGPU_combPfS_S_S_S_S_iii,@function
        .size           _Z15convRowGPU_combPfS_S_S_S_S_iii,(.L_x_88 - _Z15convRowGPU_combPfS_S_S_S_S_iii)
        .other          _Z15convRowGPU_combPfS_S_S_S_S_iii,@"STO_CUDA_ENTRY STV_DEFAULT"
_Z15convRowGPU_combPfS_S_S_S_S_iii:
.text._Z15convRowGPU_combPfS_S_S_S_S_iii:
        /* <DEDUP_REMOVED lines=16> */
.L_x_46:
[----:B------:R-:W-:Y:S05]  /*0100*/  BSYNC.RECONVERGENT B0 ;  /* 0x0000000000007941 */ /* 0x000fea0003800200 */
.L_x_45:
[----:B------:R-:W0:Y:S01]  /*0110*/  S2UR UR4, SR_CTAID.X ;  /* 0x00000000000479c3 */ /* 0x000e220000002500 */
[----:B------:R-:W2:Y:S07]  /*0120*/  LDCU.64 UR8, c[0x0][0x358] ;  /* 0x00006b00ff0877ac */ /* 0x000eae0008000a00 */
[----:B------:R-:W3:Y:S08]  /*0130*/  LDC.64 R8, c[0x0][0x388] ;  /* 0x0000e200ff087b82 */ /* 0x000ef00000000a00 */
[----:B------:R-:W4:Y:S01]  /*0140*/  LDC.64 R6, c[0x0][0x380] ;  /* 0x0000e000ff067b82 */ /* 0x000f220000000a00 */
[----:B01----:R-:W-:-:S04]  /*0150*/  IMAD R2, R5, UR4, R4 ;  /* 0x0000000405027c24 */ /* 0x003fc8000f8e0204 */
[----:B---3--:R-:W-:-:S05]  /*0160*/  IMAD.WIDE R8, R2, 0x4, R8 ;  /* 0x0000000402087825 */ /* 0x008fca00078e0208 */
[----:B--2---:R-:W2:Y:S01]  /*0170*/  LDG.E R3, desc[UR8][R8.64] ;  /* 0x0000000808037981 */ /* 0x004ea2000c1e1900 */
[----:B----4-:R-:W-:-:S05]  /*0180*/  IMAD.WIDE R6, R2, 0x4, R6 ;  /* 0x0000000402067825 */ /* 0x010fca00078e0206 */
        /* <DEDUP_REMOVED lines=11> */
[----:B------:R-:W-:Y:S05]  /*0240*/  CALL.REL.NOINC `($__internal_2_$__cuda_sm3x_div_rn_noftz_f32_slowpath) ;  /* 0x0000000c00747944 */ /* 0x000fea0003c00000 */
[----:B------:R-:W-:-:S07]  /*0250*/  IMAD.MOV.U32 R14, RZ, RZ, R0 ;  /* 0x000000ffff0e7224 */ /* 0x000fce00078e0000 */
.L_x_48:
[----:B------:R-:W-:Y:S05]  /*0260*/  BSYNC.RECONVERGENT B0 ;  /* 0x0000000000007941 */ /* 0x000fea0003800200 */
.L_x_47:
[----:B------:R-:W0:Y:S01]  /*0270*/  LDC R7, c[0x0][0x3b0] ;  /* 0x0000ec00ff077b82 */ /* 0x000e220000000800 */
[----:B------:R-:W1:Y:S02]  /*0280*/  LDCU UR7, c[0x0][0x3b4] ;  /* 0x00007680ff0777ac */ /* 0x000e640008000800 */
[----:B-1----:R-:W-:Y:S01]  /*0290*/  USHF.L.U32 UR4, UR7, 0x1, URZ ;  /* 0x0000000107047899 */ /* 0x002fe200080006ff */
[----:B0-----:R-:W-:-:S05]  /*02a0*/  IMAD.SHL.U32 R9, R7, 0x2, RZ ;  /* 0x0000000207097824 */ /* 0x001fca00078e00ff */
[C---:B------:R-:W-:Y:S02]  /*02b0*/  ISETP.GE.AND P1, PT, R4.reuse, UR4, PT ;  /* 0x0000000404007c0c */ /* 0x040fe4000bf26270 */
[----:B------:R-:W-:-:S11]  /*02c0*/  ISETP.GE.AND P0, PT, R4, R9, PT ;  /* 0x000000090400720c */ /* 0x000fd60003f06270 */
[----:B------:R-:W0:Y:S08]  /*02d0*/  @!P1 LDC.64 R12, c[0x0][0x3a8] ;  /* 0x0000ea00ff0c9b82 */ /* 0x000e300000000a00 */
[----:B------:R-:W1:Y:S01]  /*02e0*/  @!P0 LDC.64 R10, c[0x0][0x3a0] ;  /* 0x0000e800ff0a8b82 */ /* 0x000e620000000a00 */
[----:B0-----:R-:W-:-:S06]  /*02f0*/  @!P1 IMAD.WIDE.U32 R12, R4, 0x4, R12 ;  /* 0x00000004040c9825 */ /* 0x001fcc00078e000c */
[----:B------:R-:W2:Y:S01]  /*0300*/  @!P1 LDG.E R12, desc[UR8][R12.64] ;  /* 0x000000080c0c9981 */ /* 0x000ea2000c1e1900 */
[----:B-1----:R-:W-:-:S06]  /*0310*/  @!P0 IMAD.WIDE.U32 R10, R4, 0x4, R10 ;  /* 0x00000004040a8825 */ /* 0x002fcc00078e000a */
[----:B------:R0:W3:Y:S01]  /*0320*/  @!P0 LDG.E R10, desc[UR8][R10.64] ;  /* 0x000000080a0a8981 */ /* 0x0000e2000c1e1900 */
[----:B------:R-:W1:Y:S01]  /*0330*/  S2R R0, SR_CgaCtaId ;  /* 0x0000000000007919 */ /* 0x000e620000008800 */
[----:B------:R-:W-:Y:S01]  /*0340*/  MOV R3, 0x400 ;  /* 0x0000040000037802 */ /* 0x000fe20000000f00 */
[----:B------:R-:W-:-:S03]  /*0350*/  IMAD.IADD R6, R4, 0x1, R7 ;  /* 0x0000000104067824 */ /* 0x000fc600078e0207 */
[C---:B------:R-:W-:Y:S01]  /*0360*/  @!P0 IADD3 R15, PT, PT, R3.reuse, 0x10cc, RZ ;  /* 0x000010cc030f8810 */ /* 0x040fe20007ffe0ff */
[----:B------:R-:W-:Y:S01]  /*0370*/  @!P1 VIADD R19, R3, 0x10fc ;  /* 0x000010fc03139836 */ /* 0x000fe20000000000 */
[C---:B-1----:R-:W-:Y:S02]  /*0380*/  LEA R5, R0.reuse, R3, 0x18 ;  /* 0x0000000300057211 */ /* 0x042fe400078ec0ff */
[----:B------:R-:W-:Y:S02]  /*0390*/  @!P0 LEA R17, R0, R15, 0x18 ;  /* 0x0000000f00118211 */ /* 0x000fe400078ec0ff */
[----:B------:R-:W-:-:S03]  /*03a0*/  LEA R15, R6, R5, 0x2 ;  /* 0x00000005060f7211 */ /* 0x000fc600078e10ff */
[----:B------:R-:W-:Y:S02]  /*03b0*/  @!P0 IMAD R17, R4, 0x4, R17 ;  /* 0x0000000404118824 */ /* 0x000fe400078e0211 */
[----:B------:R1:W-:Y:S01]  /*03c0*/  STS [R15], R14 ;  /* 0x0000000e0f007388 */ /* 0x0003e20000000800 */
[----:B------:R-:W-:-:S05]  /*03d0*/  @!P1 LEA R19, R0, R19, 0x18 ;  /* 0x0000001300139211 */ /* 0x000fca00078ec0ff */
[----:B0-----:R-:W-:Y:S02]  /*03e0*/  @!P1 IMAD R11, R4, 0x4, R19 ;  /* 0x00000004040b9824 */ /* 0x001fe400078e0213 */
[----:B------:R-:W-:Y:S01]  /*03f0*/  HFMA2 R19, -RZ, RZ, 0, 0 ;  /* 0x00000000ff137431 */ /* 0x000fe200000001ff */
[----:B---3--:R1:W-:Y:S01]  /*0400*/  @!P0 STS [R17], R10 ;  /* 0x0000000a11008388 */ /* 0x0083e20000000800 */
[----:B------:R-:W-:-:S03]  /*0410*/  ISETP.GE.AND P0, PT, R7, 0x1, PT ;  /* 0x000000010700780c */ /* 0x000fc60003f06270 */
[----:B--2---:R1:W-:Y:S01]  /*0420*/  @!P1 STS [R11], R12 ;  /* 0x0000000c0b009388 */ /* 0x0043e20000000800 */
[----:B------:R-:W-:Y:S09]  /*0430*/  BAR.SYNC.DEFER_BLOCKING 0x0 ;  /* 0x0000000000007b1d */ /* 0x000ff20000010000 */
[----:B-1----:R-:W-:Y:S05]  /*0440*/  @!P0 BRA `(.L_x_49) ;  /* 0x00000004005c8947 */ /* 0x002fea0003800000 */
[----:B------:R-:W-:Y:S01]  /*0450*/  ISETP.GE.U32.AND P0, PT, R7, 0x4, PT ;  /* 0x000000040700780c */ /* 0x000fe20003f06070 */
[----:B------:R-:W-:Y:S01]  /*0460*/  IMAD.MOV R8, RZ, RZ, -R7 ;  /* 0x000000ffff087224 */ /* 0x000fe200078e0a07 */
[----:B------:R-:W-:Y:S01]  /*0470*/  LOP3.LUT R25, R9, 0x6, RZ, 0xc0, !PT ;  /* 0x0000000609197812 */ /* 0x000fe200078ec0ff */
[----:B------:R-:W-:-:S03]  /*0480*/  IMAD.MOV.U32 R19, RZ, RZ, RZ ;  /* 0x000000ffff137224 */ /* 0x000fc600078e00ff */
[----:B------:R-:W-:-:S07]  /*0490*/  ISETP.NE.AND P1, PT, R25, RZ, PT ;  /* 0x000000ff1900720c */ /* 0x000fce0003f25270 */
[----:B------:R-:W-:Y:S06]  /*04a0*/  @!P0 BRA `(.L_x_50) ;  /* 0x00000000009c8947 */ /* 0x000fec0003800000 */
[----:B------:R-:W-:Y:S01]  /*04b0*/  LEA R12, R7, R4, 0x1 ;  /* 0x00000004070c7211 */ /* 0x000fe200078e08ff */
[----:B------:R-:W-:Y:S01]  /*04c0*/  VIADD R11, R3, 0x10cc ;  /* 0x000010cc030b7836 */ /* 0x000fe20000000000 */
[----:B------:R-:W-:Y:S02]  /*04d0*/  LOP3.LUT R10, R9, 0xfffffff8, RZ, 0xc0, !PT ;  /* 0xfffffff8090a7812 */ /* 0x000fe400078ec0ff */
[----:B------:R-:W-:Y:S01]  /*04e0*/  MOV R19, RZ ;  /* 0x000000ff00137202 */ /* 0x000fe20000000f00 */
[----:B------:R-:W-:Y:S01]  /*04f0*/  IMAD.U32 R12, R12, 0x4, R5 ;  /* 0x000000040c0c7824 */ /* 0x000fe200078e0005 */
[----:B------:R-:W-:Y:S01]  /*0500*/  LEA R11, R0, R11, 0x18 ;  /* 0x0000000b000b7211 */ /* 0x000fe200078ec0ff */
[----:B------:R-:W-:Y:S02]  /*0510*/  IMAD.MOV R10, RZ, RZ, -R10 ;  /* 0x000000ffff0a7224 */ /* 0x000fe400078e0a0a */
[----:B------:R-:W-:Y:S01]  /*0520*/  VIADD R12, R12, 0xfffffff4 ;  /* 0xfffffff40c0c7836 */ /* 0x000fe20000000000 */
[----:B------:R-:W-:-:S07]  /*0530*/  IADD3 R11, PT, PT, R11, 0x10, RZ ;  /* 0x000000100b0b7810 */ /* 0x000fce0007ffe0ff */
.L_x_51:
        /* <DEDUP_REMOVED lines=22> */
[----:B-----5:R-:W-:Y:S01]  /*06a0*/  IADD3 R11, PT, PT, R11, 0x20, RZ ;  /* 0x000000200b0b7810 */ /* 0x020fe20007ffe0ff */
[----:B---3--:R-:W-:Y:S01]  /*06b0*/  FFMA R13, R16, R15, R13 ;  /* 0x0000000f100d7223 */ /* 0x008fe2000000000d */
[----:B--2---:R-:W-:-:S03]  /*06c0*/  VIADD R12, R12, 0xffffffe0 ;  /* 0xffffffe00c0c7836 */ /* 0x004fc60000000000 */
[----:B----4-:R-:W-:-:S04]  /*06d0*/  FFMA R18, R18, R17, R13 ;  /* 0x0000001112127223 */ /* 0x010fc8000000000d */
[----:B0-----:R-:W-:-:S04]  /*06e0*/  FFMA R18, R19, R20, R18 ;  /* 0x0000001413127223 */ /* 0x001fc80000000012 */
[----:B-1----:R-:W-:-:S04]  /*06f0*/  FFMA R18, R23, R24, R18 ;  /* 0x0000001817127223 */ /* 0x002fc80000000012 */
[----:B------:R-:W-:Y:S01]  /*0700*/  FFMA R19, R21, R22, R18 ;  /* 0x0000001615137223 */ /* 0x000fe20000000012 */
[----:B------:R-:W-:Y:S06]  /*0710*/  @P0 BRA `(.L_x_51) ;  /* 0xfffffffc00880947 */ /* 0x000fec000383ffff */
.L_x_50:
[----:B------:R-:W-:Y:S05]  /*0720*/  @!P1 BRA `(.L_x_49) ;  /* 0x0000000000a49947 */ /* 0x000fea0003800000 */
[----:B------:R-:W-:Y:S02]  /*0730*/  ISETP.GE.U32.AND P0, PT, R25, 0x4, PT ;  /* 0x000000041900780c */ /* 0x000fe40003f06070 */
[----:B------:R-:W-:-:S11]  /*0740*/  LOP3.LUT P1, RZ, R9, 0x2, RZ, 0xc0, !PT ;  /* 0x0000000209ff7812 */ /* 0x000fd6000782c0ff */
[----:B------:R-:W-:Y:S05]  /*0750*/  @!P0 BRA `(.L_x_52) ;  /* 0x00000000004c8947 */ /* 0x000fea0003800000 */
[----:B------:R-:W-:Y:S01]  /*0760*/  VIADD R11, R3, 0x10cc ;  /* 0x000010cc030b7836 */ /* 0x000fe20000000000 */
[----:B------:R-:W-:Y:S01]  /*0770*/  IADD3 R9, PT, PT, R8, R7, RZ ;  /* 0x0000000708097210 */ /* 0x000fe20007ffe0ff */
[----:B------:R-:W-:Y:S02]  /*0780*/  IMAD.IADD R10, R6, 0x1, -R8 ;  /* 0x00000001060a7824 */ /* 0x000fe400078e0a08 */
[----:B------:R-:W-:Y:S01]  /*0790*/  VIADD R8, R8, 0x4 ;  /* 0x0000000408087836 */ /* 0x000fe20000000000 */
[----:B------:R-:W-:Y:S01]  /*07a0*/  LEA R12, R0, R11, 0x18 ;  /* 0x0000000b000c7211 */ /* 0x000fe200078ec0ff */
[----:B------:R-:W-:-:S03]  /*07b0*/  IMAD R10, R10, 0x4, R5 ;  /* 0x000000040a0a7824 */ /* 0x000fc600078e0205 */
[----:B------:R-:W-:Y:S02]  /*07c0*/  LEA R9, R9, R12, 0x2 ;  /* 0x0000000c09097211 */ /* 0x000fe400078e10ff */
        /* <DEDUP_REMOVED lines=12> */
.L_x_52:
[----:B------:R-:W-:Y:S05]  /*0890*/  @!P1 BRA `(.L_x_49) ;  /* 0x0000000000489947 */ /* 0x000fea0003800000 */
[----:B------:R-:W0:Y:S01]  /*08a0*/  LDCU.U16 UR5, c[0x0][0x3b0] ;  /* 0x00007600ff0577ac */ /* 0x000e220008000400 */
[----:B------:R-:W-:Y:S01]  /*08b0*/  VIADD R11, R3, 0x10cc ;  /* 0x000010cc030b7836 */ /* 0x000fe20000000000 */
[----:B------:R-:W-:Y:S01]  /*08c0*/  IADD3 R9, PT, PT, R8, R7, RZ ;  /* 0x0000000708097210 */ /* 0x000fe20007ffe0ff */
[----:B------:R-:W-:-:S03]  /*08d0*/  IMAD.IADD R8, R6, 0x1, -R8 ;  /* 0x0000000106087824 */ /* 0x000fc600078e0a08 */
[----:B------:R-:W-:Y:S01]  /*08e0*/  LEA R10, R0, R11, 0x18 ;  /* 0x0000000b000a7211 */ /* 0x000fe200078ec0ff */
[----:B------:R-:W-:-:S03]  /*08f0*/  IMAD R8, R8, 0x4, R5 ;  /* 0x0000000408087824 */ /* 0x000fc600078e0205 */
[----:B------:R-:W-:Y:S01]  /*0900*/  LEA R9, R9, R10, 0x2 ;  /* 0x0000000a09097211 */ /* 0x000fe200078e10ff */
[----:B0-----:R-:W-:-:S04]  /*0910*/  USHF.L.U32 UR5, UR5, 0x1, URZ ;  /* 0x0000000105057899 */ /* 0x001fc800080006ff */
[----:B------:R-:W-:-:S04]  /*0920*/  ULOP3.LUT UR5, UR5, 0x2, URZ, 0xe2, !UPT ;  /* 0x0000000205057892 */ /* 0x000fc8000f8ee2ff */
[----:B------:R-:W-:-:S12]  /*0930*/  UIADD3 UR5, UPT, UPT, -UR5, URZ, URZ ;  /* 0x000000ff05057290 */ /* 0x000fd8000fffe1ff */
.L_x_53:
[----:B------:R0:W-:Y:S01]  /*0940*/  LDS R10, [R8] ;  /* 0x00000000080a7984 */ /* 0x0001e20000000800 */
[----:B------:R-:W-:-:S03]  /*0950*/  UIADD3 UR5, UPT, UPT, UR5, 0x1, URZ ;  /* 0x0000000105057890 */ /* 0x000fc6000fffe0ff */
[----:B------:R1:W2:Y:S01]  /*0960*/  LDS R11, [R9] ;  /* 0x00000000090b7984 */ /* 0x0002a20000000800 */
[----:B------:R-:W-:Y:S01]  /*0970*/  UISETP.NE.AND UP0, UPT, UR5, URZ, UPT ;  /* 0x000000ff0500728c */ /* 0x000fe2000bf05270 */
[----:B0-----:R-:W-:Y:S02]  /*0980*/  VIADD R8, R8, 0xfffffffc ;  /* 0xfffffffc08087836 */ /* 0x001fe40000000000 */
[----:B-1----:R-:W-:Y:S02]  /*0990*/  VIADD R9, R9, 0x4 ;  /* 0x0000000409097836 */ /* 0x002fe40000000000 */
[----:B--2---:R-:W-:-:S04]  /*09a0*/  FFMA R19, R10, R11, R19 ;  /* 0x0000000b0a137223 */ /* 0x004fc80000000013 */
[----:B------:R-:W-:Y:S05]  /*09b0*/  BRA.U UP0, `(.L_x_53) ;  /* 0xfffffffd00e07547 */ /* 0x000fea000b83ffff */
.L_x_49:
[----:B------:R-:W0:Y:S01]  /*09c0*/  LDC.64 R8, c[0x0][0x390] ;  /* 0x0000e400ff087b82 */ /* 0x000e220000000a00 */
[----:B------:R-:W-:Y:S01]  /*09d0*/  UISETP.GE.AND UP0, UPT, UR7, URZ, UPT ;  /* 0x000000ff0700728c */ /* 0x000fe2000bf06270 */
[----:B------:R-:W-:Y:S01]  /*09e0*/  MOV R11, RZ ;  /* 0x000000ff000b7202 */ /* 0x000fe20000000f00 */
[----:B0-----:R-:W-:-:S05]  /*09f0*/  IMAD.WIDE R8, R2, 0x4, R8 ;  /* 0x0000000402087825 */ /* 0x001fca00078e0208 */
[----:B------:R0:W-:Y:S02]  /*0a00*/  STG.E desc[UR8][R8.64], R19 ;  /* 0x0000001308007986 */ /* 0x0001e4000c101908 */
[----:B------:R-:W-:Y:S05]  /*0a10*/  BRA.U !UP0, `(.L_x_54) ;  /* 0x0000000508707547 */ /* 0x000fea000b800000 */
[----:B------:R-:W-:Y:S01]  /*0a20*/  UISETP.GE.U32.AND UP2, UPT, UR7, 0x4, UPT ;  /* 0x000000040700788c */ /* 0x000fe2000bf46070 */
[----:B0-----:R-:W-:Y:S01]  /*0a30*/  VIADD R9, R3, 0x10fc ;  /* 0x000010fc03097836 */ /* 0x001fe20000000000 */
[----:B------:R-:W-:Y:S01]  /*0a40*/  UIADD3 UR10, UPT, UPT, -UR7, URZ, URZ ;  /* 0x000000ff070a7290 */ /* 0x000fe2000fffe1ff */
[----:B------:R-:W-:Y:S01]  /*0a50*/  IMAD.MOV.U32 R18, RZ, RZ, RZ ;  /* 0x000000ffff127224 */ /* 0x000fe200078e00ff */
[----:B------:R-:W-:Y:S02]  /*0a60*/  ULOP3.LUT UR5, UR4, 0x6, URZ, 0xc0, !UPT ;  /* 0x0000000604057892 */ /* 0x000fe4000f8ec0ff */
[----:B------:R-:W-:Y:S01]  /*0a70*/  ULOP3.LUT UR6, UR7, 0x1, URZ, 0xc0, !UPT ;  /* 0x0000000107067892 */ /* 0x000fe2000f8ec0ff */
[----:B------:R-:W-:Y:S01]  /*0a80*/  LEA R8, R0, R9, 0x18 ;  /* 0x0000000900087211 */ /* 0x000fe200078ec0ff */
[----:B------:R-:W-:Y:S01]  /*0a90*/  UISETP.GE.U32.AND UP0, UPT, UR5, 0x3, UPT ;  /* 0x000000030500788c */ /* 0x000fe2000bf06070 */
[----:B------:R-:W-:Y:S01]  /*0aa0*/  MOV R9, UR10 ;  /* 0x0000000a00097c02 */ /* 0x000fe20008000f00 */
[----:B------:R-:W-:Y:S01]  /*0ab0*/  UISETP.NE.U32.AND UP1, UPT, UR6, 0x1, UPT ;  /* 0x000000010600788c */ /* 0x000fe2000bf25070 */
[----:B------:R-:W-:Y:S10]  /*0ac0*/  BRA.U !UP2, `(.L_x_55) ;  /* 0x000000010aa07547 */ /* 0x000ff4000b800000 */
[----:B------:R-:W-:Y:S01]  /*0ad0*/  IADD3 R4, PT, PT, R7, UR7, R4 ;  /* 0x0000000707047c10 */ /* 0x000fe2000fffe004 */
[----:B------:R-:W-:Y:S01]  /*0ae0*/  VIADD R7, R3, 0x10fc ;  /* 0x000010fc03077836 */ /* 0x000fe20000000000 */
[----:B------:R-:W-:Y:S01]  /*0af0*/  UIADD3 UR4, UPT, UPT, UR4, 0x1, URZ ;  /* 0x0000000104047890 */ /* 0x000fe2000fffe0ff */
[----:B------:R-:W-:Y:S02]  /*0b00*/  HFMA2 R18, -RZ, RZ, 0, 0 ;  /* 0x00000000ff127431 */ /* 0x000fe400000001ff */
[----:B------:R-:W-:Y:S01]  /*0b10*/  IMAD R4, R4, 0x4, R5 ;  /* 0x0000000404047824 */ /* 0x000fe200078e0205 */
[----:B------:R-:W-:Y:S01]  /*0b20*/  LEA R10, R0, R7, 0x18 ;  /* 0x00000007000a7211 */ /* 0x000fe200078ec0ff */
[----:B------:R-:W-:Y:S02]  /*0b30*/  ULOP3.LUT UR4, UR4, 0xfffffff8, URZ, 0xc0, !UPT ;  /* 0xfffffff804047892 */ /* 0x000fe4000f8ec0ff */
[----:B------:R-:W-:Y:S02]  /*0b40*/  VIADD R7, R4, 0xfffffff4 ;  /* 0xfffffff404077836 */ /* 0x000fe40000000000 */
[----:B------:R-:W-:Y:S01]  /*0b50*/  VIADD R4, R10, 0x10 ;  /* 0x000000100a047836 */ /* 0x000fe20000000000 */
[----:B------:R-:W-:-:S12]  /*0b60*/  UIADD3 UR4, UPT, UPT, -UR4, URZ, URZ ;  /* 0x000000ff04047290 */ /* 0x000fd8000fffe1ff */
.L_x_56:
[----:B------:R-:W-:Y:S01]  /*0b70*/  LDS R19, [R7+0xc] ;  /* 0x00000c0007137984 */ /* 0x000fe20000000800 */
[----:B------:R-:W-:Y:S01]  /*0b80*/  UIADD3 UR4, UPT, UPT, UR4, 0x8, URZ ;  /* 0x0000000804047890 */ /* 0x000fe2000fffe0ff */
[----:B------:R-:W-:Y:S02]  /*0b90*/  IADD3 R9, PT, PT, R9, 0x8, RZ ;  /* 0x0000000809097810 */ /* 0x000fe40007ffe0ff */
[----:B------:R-:W0:Y:S01]  /*0ba0*/  LDS R20, [R4+-0x10] ;  /* 0xfffff00004147984 */ /* 0x000e220000000800 */
[----:B------:R-:W-:-:S03]  /*0bb0*/  UISETP.NE.AND UP2, UPT, UR4, URZ, UPT ;  /* 0x000000ff0400728c */ /* 0x000fc6000bf45270 */
        /* <DEDUP_REMOVED lines=19> */
[----:B------:R-:W-:-:S03]  /*0cf0*/  VIADD R7, R7, 0xffffffe0 ;  /* 0xffffffe007077836 */ /* 0x000fc60000000000 */
[----:B----4-:R-:W-:-:S04]  /*0d00*/  FFMA R17, R16, R17, R19 ;  /* 0x0000001110117223 */ /* 0x010fc80000000013 */
[----:B-----5:R-:W-:-:S04]  /*0d10*/  FFMA R15, R14, R15, R17 ;  /* 0x0000000f0e0f7223 */ /* 0x020fc80000000011 */
[----:B0-----:R-:W-:-:S04]  /*0d20*/  FFMA R13, R12, R13, R15 ;  /* 0x0000000d0c0d7223 */ /* 0x001fc8000000000f */
[----:B------:R-:W-:Y:S01]  /*0d30*/  FFMA R18, R10, R11, R13 ;  /* 0x0000000b0a127223 */ /* 0x000fe2000000000d */
[----:B------:R-:W-:Y:S06]  /*0d40*/  BRA.U UP2, `(.L_x_56) ;  /* 0xfffffffd02887547 */ /* 0x000fec000b83ffff */
.L_x_55:
[----:B------:R-:W-:Y:S05]  /*0d50*/  BRA.U !UP0, `(.L_x_57) ;  /* 0x00000001084c7547 */ /* 0x000fea000b800000 */
[----:B------:R-:W-:Y:S01]  /*0d60*/  IADD3 R11, PT, PT, R3, 0x10fc, RZ ;  /* 0x000010fc030b7810 */ /* 0x000fe20007ffe0ff */
[----:B------:R-:W-:Y:S02]  /*0d70*/  IMAD.IADD R4, R6, 0x1, -R9 ;  /* 0x0000000106047824 */ /* 0x000fe400078e0a09 */
[C---:B------:R-:W-:Y:S01]  /*0d80*/  VIADD R7, R9.reuse, UR7 ;  /* 0x0000000709077c36 */ /* 0x040fe20008000000 */
[----:B------:R-:W-:Y:S02]  /*0d90*/  LEA R10, R0, R11, 0x18 ;  /* 0x0000000b000a7211 */ /* 0x000fe400078ec0ff */
[----:B------:R-:W-:Y:S02]  /*0da0*/  LEA R4, R4, R5, 0x2 ;  /* 0x0000000504047211 */ /* 0x000fe400078e10ff */
[----:B------:R-:W-:Y:S01]  /*0db0*/  IADD3 R9, PT, PT, R9, 0x4, RZ ;  /* 0x0000000409097810 */ /* 0x000fe20007ffe0ff */
        /* <DEDUP_REMOVED lines=13> */
.L_x_57:
[----:B------:R-:W-:Y:S05]  /*0e90*/  BRA.U UP1, `(.L_x_58) ;  /* 0x0000000101347547 */ /* 0x000fea000b800000 */
[----:B------:R-:W-:Y:S01]  /*0ea0*/  VIADD R7, R3, 0x10fc ;  /* 0x000010fc03077836 */ /* 0x000fe20000000000 */
[C---:B------:R-:W-:Y:S01]  /*0eb0*/  IADD3 R3, PT, PT, R9.reuse, UR7, RZ ;  /* 0x0000000709037c10 */ /* 0x040fe2000fffe0ff */
        /* <DEDUP_REMOVED lines=8> */
[----:B------:R-:W1:Y:S01]  /*0f40*/  LDS R0, [R4+-0x4] ;  /* 0xfffffc0004007984 */ /* 0x000e620000000800 */
[----:B0-----:R-:W-:-:S04]  /*0f50*/  FFMA R3, R11, R3, R18 ;  /* 0x000000030b037223 */ /* 0x001fc80000000012 */
[----:B-1----:R-:W-:-:S07]  /*0f60*/  FFMA R18, R10, R0, R3 ;  /* 0x000000000a127223 */ /* 0x002fce0000000003 */
.L_x_58:
[----:B------:R-:W-:Y:S01]  /*0f70*/  IMAD.IADD R6, R6, 0x1, -R9 ;  /* 0x0000000106067824 */ /* 0x000fe200078e0a09 */
[----:B------:R-:W-:-:S03]  /*0f80*/  IADD3 R9, PT, PT, R9, UR7, RZ ;  /* 0x0000000709097c10 */ /* 0x000fc6000fffe0ff */
[----:B------:R-:W-:Y:S01]  /*0f90*/  IMAD R6, R6, 0x4, R5 ;  /* 0x0000000406067824 */ /* 0x000fe200078e0205 */
[----:B------:R-:W-:-:S04]  /*0fa0*/  LEA R8, R9, R8, 0x2 ;  /* 0x0000000809087211 */ /* 0x000fc800078e10ff */
[----:B------:R-:W-:Y:S04]  /*0fb0*/  LDS R11, [R6] ;  /* 0x00000000060b7984 */ /* 0x000fe80000000800 */
[----:B------:R-:W0:Y:S02]  /*0fc0*/  LDS R8, [R8] ;  /* 0x0000000008087984 */ /* 0x000e240000000800 */
[----:B0-----:R-:W-:-:S07]  /*0fd0*/  FFMA R11, R11, R8, R18 ;  /* 0x000000080b0b7223 */ /* 0x001fce0000000012 */
.L_x_54:
[----:B------:R-:W1:Y:S02]  /*0fe0*/  LDC.64 R4, c[0x0][0x398] ;  /* 0x0000e600ff047b82 */ /* 0x000e640000000a00 */
[----:B-1----:R-:W-:-:S05]  /*0ff0*/  IMAD.WIDE R2, R2, 0x4, R4 ;  /* 0x0000000402027825 */ /* 0x002fca00078e0204 */
[----:B------:R-:W-:Y:S01]  /*1000*/  STG.E desc[UR8][R2.64], R11 ;  /* 0x0000000b02007986 */ /* 0x000fe2000c101908 */
[----:B------:R-:W-:Y:S05]  /*1010*/  EXIT ;  /* 0x000000000000794d */ /* 0x000fea0003800000 */
        .weak           $__internal_2_$__cuda_sm3x_div_rn_noftz_f32_slowpath
        .type           $__internal_2_$__cuda_sm3x_div_rn_noftz_f32_slowpath,@function
        .size           $__internal_2_$__cuda_sm3x_div_rn_noftz_f32_slowpath,(.L_x_88 - $__internal_2_$__cuda_sm3x_div_rn_noftz_f32_slowpath)
$__internal_2_$__cuda_sm3x_div_rn_noftz_f32_slowpath:
[----:B------:R-:W-:Y:S01]  /*1020*/  SHF.R.U32.HI R7, RZ, 0x17, R3 ;  /* 0x00000017ff077819 */ /* 0x000fe20000011603 */
[----:B------:R-:W-:Y:S01]  /*1030*/  BSSY.RECONVERGENT B1, `(.L_x_59) ;  /* 0x0000064000017945 */ /* 0x000fe20003800200 */
[--C-:B------:R-:W-:Y:S01]  /*1040*/  SHF.R.U32.HI R5, RZ, 0x17, R0.reuse ;  /* 0x00000017ff057819 */ /* 0x100fe20000011600 */
[----:B------:R-:W-:Y:S01]  /*1050*/  IMAD.MOV.U32 R8, RZ, RZ, R0 ;  /* 0x000000ffff087224 */ /* 0x000fe200078e0000 */
[----:B------:R-:W-:Y:S02]  /*1060*/  LOP3.LUT R7, R7, 0xff, RZ, 0xc0, !PT ;  /* 0x000000ff07077812 */ /* 0x000fe400078ec0ff */
[----:B------:R-:W-:Y:S02]  /*1070*/  LOP3.LUT R5, R5, 0xff, RZ, 0xc0, !PT ;  /* 0x000000ff05057812 */ /* 0x000fe400078ec0ff */
[----:B------:R-:W-:Y:S01]  /*1080*/  MOV R9, R3 ;  /* 0x0000000300097202 */ /* 0x000fe20000000f00 */
[----:B------:R-:W-:Y:S01]  /*1090*/  VIADD R12, R7, 0xffffffff ;  /* 0xffffffff070c7836 */ /* 0x000fe20000000000 */
[----:B------:R-:W-:-:S04]  /*10a0*/  IADD3 R11, PT, PT, R5, -0x1, RZ ;  /* 0xffffffff050b7810 */ /* 0x000fc80007ffe0ff */
        /* <DEDUP_REMOVED lines=22> */
[----:B------:R-:W-:Y:S01]  /*1210*/  @P0 MOV R10, RZ ;  /* 0x000000ff000a0202 */ /* 0x000fe20000000f00 */
[----:B------:R-:W-:Y:S02]  /*1220*/  @!P0 IMAD.MOV.U32 R10, RZ, RZ, -0x40 ;  /* 0xffffffc0ff0a8424 */ /* 0x000fe400078e00ff */
[----:B------:R-:W-:Y:S01]  /*1230*/  @!P0 FFMA R8, R0, 1.84467440737095516160e+19, RZ ;  /* 0x5f80000000088823 */ /* 0x000fe200000000ff */
[----:B------:R-:W-:Y:S02]  /*1240*/  @!P1 FFMA R9, R3, 1.84467440737095516160e+19, RZ ;  /* 0x5f80000003099823 */ /* 0x000fe400000000ff */
[----:B------:R-:W-:-:S07]  /*1250*/  @!P1 IADD3 R10, PT, PT, R10, 0x40, RZ ;  /* 0x000000400a0a9810 */ /* 0x000fce0007ffe0ff */
.L_x_60:
[----:B------:R-:W-:Y:S01]  /*1260*/  LEA R0, R7, 0xc0800000, 0x17 ;  /* 0xc080000007007811 */ /* 0x000fe200078eb8ff */
[----:B------:R-:W-:Y:S01]  /*1270*/  BSSY.RECONVERGENT B2, `(.L_x_65) ;  /* 0x0000036000027945 */ /* 0x000fe20003800200 */
[----:B------:R-:W-:-:S03]  /*1280*/  IADD3 R5, PT, PT, R5, -0x7f, RZ ;  /* 0xffffff8105057810 */ /* 0x000fc60007ffe0ff */
[----:B------:R-:W-:Y:S02]  /*1290*/  IMAD.IADD R9, R9, 0x1, -R0 ;  /* 0x0000000109097824 */ /* 0x000fe400078e0a00 */
[C---:B------:R-:W-:Y:S01]  /*12a0*/  IMAD R0, R5.reuse, -0x800000, R8 ;  /* 0xff80000005007824 */ /* 0x040fe200078e0208 */
[----:B------:R-:W-:Y:S01]  /*12b0*/  IADD3 R5, PT, PT, R5, 0x7f, -R7 ;  /* 0x0000007f05057810 */ /* 0x000fe20007ffe807 */
[----:B------:R-:W0:Y:S01]  /*12c0*/  MUFU.RCP R3, R9 ;  /* 0x0000000900037308 */ /* 0x000e220000001000 */
[----:B------:R-:W-:-:S03]  /*12d0*/  FADD.FTZ R11, -R9, -RZ ;  /* 0x800000ff090b7221 */ /* 0x000fc60000010100 */
[----:B------:R-:W-:Y:S02]  /*12e0*/  IMAD.IADD R5, R5, 0x1, R10 ;  /* 0x0000000105057824 */ /* 0x000fe400078e020a */
        /* <DEDUP_REMOVED lines=8> */
[----:B------:R-:W-:-:S04]  /*1370*/  LOP3.LUT R3, R3, 0xff, RZ, 0xc0, !PT ;  /* 0x000000ff03037812 */ /* 0x000fc800078ec0ff */
[----:B------:R-:W-:-:S05]  /*1380*/  IADD3 R7, PT, PT, R3, R5, RZ ;  /* 0x0000000503077210 */ /* 0x000fca0007ffe0ff */
        /* <DEDUP_REMOVED lines=28> */
[----:B------:R-:W-:-:S04]  /*1550*/  LOP3.LUT R3, R3, R8, RZ, 0xc0, !PT ;  /* 0x0000000803037212 */ /* 0x000fc800078ec0ff */
[----:B------:R-:W-:-:S04]  /*1560*/  IADD3 R3, PT, PT, R10, R3, RZ ;  /* 0x000000030a037210 */ /* 0x000fc80007ffe0ff */
[----:B------:R-:W-:Y:S01]  /*1570*/  LOP3.LUT R0, R3, R0, RZ, 0xfc, !PT ;  /* 0x0000000003007212 */ /* 0x000fe200078efcff */
[----:B------:R-:W-:Y:S06]  /*1580*/  BRA `(.L_x_68) ;  /* 0x0000000000107947 */ /* 0x000fec0003800000 */
.L_x_67:
[----:B------:R-:W-:-:S04]  /*1590*/  LOP3.LUT R0, R0, 0x80000000, RZ, 0xc0, !PT ;  /* 0x8000000000007812 */ /* 0x000fc800078ec0ff */
[----:B------:R-:W-:Y:S01]  /*15a0*/  LOP3.LUT R0, R0, 0x7f800000, RZ, 0xfc, !PT ;  /* 0x7f80000000007812 */ /* 0x000fe200078efcff */
[----:B------:R-:W-:Y:S06]  /*15b0*/  BRA `(.L_x_68) ;  /* 0x0000000000047947 */ /* 0x000fec0003800000 */
.L_x_66:
[----:B------:R-:W-:-:S07]  /*15c0*/  IMAD R0, R5, 0x800000, R0 ;  /* 0x0080000005007824 */ /* 0x000fce00078e0200 */
.L_x_68:
[----:B------:R-:W-:Y:S05]  /*15d0*/  BSYNC.RECONVERGENT B2 ;  /* 0x0000000000027941 */ /* 0x000fea0003800200 */
.L_x_65:
[----:B------:R-:W-:Y:S05]  /*15e0*/  BRA `(.L_x_69) ;  /* 0x0000000000207947 */ /* 0x000fea0003800000 */
.L_x_64:
[----:B------:R-:W-:-:S04]  /*15f0*/  LOP3.LUT R0, R9, 0x80000000, R8, 0x48, !PT ;  /* 0x8000000009007812 */ /* 0x000fc800078e4808 */
[----:B------:R-:W-:Y:S01]  /*1600*/  LOP3.LUT R0, R0, 0x7f800000, RZ, 0xfc, !PT ;  /* 0x7f80000000007812 */ /* 0x000fe200078efcff */
[----:B------:R-:W-:Y:S06]  /*1610*/  BRA `(.L_x_69) ;  /* 0x0000000000147947 */ /* 0x000fec0003800000 */
.L_x_63:
[----:B------:R-:W-:Y:S01]  /*1620*/  LOP3.LUT R0, R9, 0x80000000, R8, 0x48, !PT ;  /* 0x8000000009007812 */ /* 0x000fe200078e4808 */
[----:B------:R-:W-:Y:S06]  /*1630*/  BRA `(.L_x_69) ;  /* 0x00000000000c7947 */ /* 0x000fec0003800000 */
.L_x_62:
[----:B------:R-:W0:Y:S01]  /*1640*/  MUFU.RSQ R0, -QNAN ;  /* 0xffc0000000007908 */ /* 0x000e220000001400 */
[----:B------:R-:W-:Y:S05]  /*1650*/  BRA `(.L_x_69) ;  /* 0x0000000000047947 */ /* 0x000fea0003800000 */
.L_x_61:
[----:B------:R-:W-:-:S07]  /*1660*/  FADD.FTZ R0, R0, R3 ;  /* 0x0000000300007221 */ /* 0x000fce0000010000 */
.L_x_69:
[----:B------:R-:W-:Y:S05]  /*1670*/  BSYNC.RECONVERGENT B1 ;  /* 0x0000000000017941 */ /* 0x000fea0003800200 */
.L_x_59:
[----:B------:R-:W-:-:S04]  /*1680*/  HFMA2 R7, -RZ, RZ, 0, 0 ;  /* 0x00000000ff077431 */ /* 0x000fc800000001ff */
[----:B0-----:R-:W-:Y:S05]  /*1690*/  RET.REL.NODEC R6 `(_Z15convRowGPU_combPfS_S_S_S_S_iii) ;  /* 0xffffffe806587950 */ /* 0x001fea0003c3ffff */
.L_x_70:
        /* <DEDUP_REMOVED lines=14> */
.L_x_88:


//--------------------- .text._Z14convRowGPU_varPfS_S_ii --------------------------
	.section	.text._Z14convRowGPU_varPfS_S_ii,"ax",@progbits
	.align	128
        .global         _Z14convRowGPU_varPfS_S_ii
        .type           _Z14convRowGPU_varPfS_S_ii,@function
        .size           _Z14convRowGPU_varPfS_S_ii,(.L_x_89 - _Z14convRowGPU_varPfS_S_ii)
        .other          _Z14convRowGPU_varPfS_S_ii,@"STO_CUDA_ENTRY STV_DEFAULT"
_Z14convRowGPU_varPfS_S_ii:
.text._Z14convRowGPU_varPfS_S_ii:
        /* <DEDUP_REMOVED lines=16> */
.L_x_72:
[----:B------:R-:W-:Y:S05]  /*0100*/  BSYNC.RECONVERGENT B0 ;  /* 0x0000000000007941 */ /* 0x000fea0003800200 */
.L_x_71:
[----:B------:R-:W0:Y:S01]  /*0110*/  S2UR UR4, SR_CTAID.X ;  /* 0x00000000000479c3 */ /* 0x000e220000002500 */
[----:B------:R-:W2:Y:S07]  /*0120*/  LDCU.64 UR6, c[0x0][0x358] ;  /* 0x00006b00ff0677ac */ /* 0x000eae0008000a00 */
[----:B------:R-:W3:Y:S01]  /*0130*/  LDC.64 R6, c[0x0][0x380] ;  /* 0x0000e000ff067b82 */ /* 0x000ee20000000a00 */
[----:B01----:R-:W-:-:S04]  /*0140*/  IMAD R3, R2, UR4, R5 ;  /* 0x0000000402037c24 */ /* 0x003fc8000f8e0205 */
[----:B---3--:R-:W-:-:S05]  /*0150*/  IMAD.WIDE R6, R3, 0x4, R6 ;  /* 0x0000000403067825 */ /* 0x008fca00078e0206 */
[----:B--2---:R-:W2:Y:S01]  /*0160*/  LDG.E R0, desc[UR6][R6.64] ;  /* 0x0000000606007981 */ /* 0x004ea2000c1e1900 */
[----:B------:R-:W-:Y:S01]  /*0170*/  BSSY.RECONVERGENT B0, `(.L_x_73) ;  /* 0x000000c000007945 */ /* 0x000fe20003800200 */
[----:B--2---:R-:W-:-:S05]  /*0180*/  VIADD R2, R0, 0x1800000 ;  /* 0x0180000000027836 */ /* 0x004fca0000000000 */
[----:B------:R-:W-:-:S04]  /*0190*/  LOP3.LUT R2, R2, 0x7f800000, RZ, 0xc0, !PT ;  /* 0x7f80000002027812 */ /* 0x000fc800078ec0ff */
[----:B------:R-:W-:-:S13]  /*01a0*/  ISETP.GT.U32.AND P0, PT, R2, 0x1ffffff, PT ;  /* 0x01ffffff0200780c */ /* 0x000fda0003f04070 */
[----:B------:R-:W-:Y:S05]  /*01b0*/  @P0 BRA `(.L_x_74) ;  /* 0x00000000000c0947 */ /* 0x000fea0003800000 */
[----:B------:R-:W-:-:S07]  /*01c0*/  MOV R4, 0x1e0 ;  /* 0x000001e000047802 */ /* 0x000fce0000000f00 */
[----:B------:R-:W-:Y:S05]  /*01d0*/  CALL.REL.NOINC `($__internal_3_$__cuda_sm20_rcp_rn_f32_slowpath) ;  /* 0x0000000400d47944 */ /* 0x000fea0003c00000 */
[----:B------:R-:W-:Y:S05]  /*01e0*/  BRA `(.L_x_75) ;  /* 0x0000000000107947 */ /* 0x000fea0003800000 */
.L_x_74:
[----:B------:R-:W0:Y:S02]  /*01f0*/  MUFU.RCP R7, R0 ;  /* 0x0000000000077308 */ /* 0x000e240000001000 */
[----:B0-----:R-:W-:-:S04]  /*0200*/  FFMA R2, R0, R7, -1 ;  /* 0xbf80000000027423 */ /* 0x001fc80000000007 */
[----:B------:R-:W-:-:S04]  /*0210*/  FADD.FTZ R2, -R2, -RZ ;  /* 0x800000ff02027221 */ /* 0x000fc80000010100 */
[----:B------:R-:W-:-:S07]  /*0220*/  FFMA R8, R7, R2, R7 ;  /* 0x0000000207087223 */ /* 0x000fce0000000007 */
.L_x_75:
[----:B------:R-:W-:Y:S05]  /*0230*/  BSYNC.RECONVERGENT B0 ;  /* 0x0000000000007941 */ /* 0x000fea0003800200 */
.L_x_73:
[----:B------:R-:W0:Y:S02]  /*0240*/  LDC R0, c[0x0][0x398] ;  /* 0x0000e600ff007b82 */ /* 0x000e240000000800 */
[----:B0-----:R-:W-:-:S05]  /*0250*/  IMAD.SHL.U32 R2, R0, 0x2, RZ ;  /* 0x0000000200027824 */ /* 0x001fca00078e00ff */
[----:B------:R-:W-:-:S13]  /*0260*/  ISETP.GE.AND P0, PT, R5, R2, PT ;  /* 0x000000020500720c */ /* 0x000fda0003f06270 */
[----:B------:R-:W0:Y:S02]  /*0270*/  @!P0 LDC.64 R10, c[0x0][0x390] ;  /* 0x0000e400ff0a8b82 */ /* 0x000e240000000a00 */
[----:B0-----:R-:W-:-:S06]  /*0280*/  @!P0 IMAD.WIDE.U32 R10, R5, 0x4, R10 ;  /* 0x00000004050a8825 */ /* 0x001fcc00078e000a */
[----:B------:R0:W2:Y:S01]  /*0290*/  @!P0 LDG.E R11, desc[UR6][R10.64] ;  /* 0x000000060a0b8981 */ /* 0x0000a2000c1e1900 */
[----:B------:R-:W-:Y:S01]  /*02a0*/  MOV R7, 0x400 ;  /* 0x0000040000077802 */ /* 0x000fe20000000f00 */
[----:B------:R-:W-:Y:S01]  /*02b0*/  IMAD.IADD R9, R5, 0x1, R0 ;  /* 0x0000000105097824 */ /* 0x000fe200078e0200 */
[----:B------:R-:W1:Y:S02]  /*02c0*/  S2R R4, SR_CgaCtaId ;  /* 0x0000000000047919 */ /* 0x000e640000008800 */
[----:B------:R-:W-:Y:S01]  /*02d0*/  @!P0 IADD3 R13, PT, PT, R7, 0x10cc, RZ ;  /* 0x000010cc070d8810 */ /* 0x000fe20007ffe0ff */
[----:B0-----:R-:W-:Y:S01]  /*02e0*/  IMAD.MOV.U32 R10, RZ, RZ, RZ ;  /* 0x000000ffff0a7224 */ /* 0x001fe200078e00ff */
[C---:B-1----:R-:W-:Y:S02]  /*02f0*/  LEA R6, R4.reuse, R7, 0x18 ;  /* 0x0000000704067211 */ /* 0x042fe400078ec0ff */
[----:B------:R-:W-:-:S03]  /*0300*/  @!P0 LEA R12, R4, R13, 0x18 ;  /* 0x0000000d040c8211 */ /* 0x000fc600078ec0ff */
[----:B------:R-:W-:Y:S01]  /*0310*/  IMAD R13, R9, 0x4, R6 ;  /* 0x00000004090d7824 */ /* 0x000fe200078e0206 */
[----:B------:R-:W-:-:S04]  /*0320*/  @!P0 LEA R12, R5, R12, 0x2 ;  /* 0x0000000c050c8211 */ /* 0x000fc800078e10ff */
[----:B------:R0:W-:Y:S04]  /*0330*/  STS [R13], R8 ;  /* 0x000000080d007388 */ /* 0x0001e80000000800 */
[----:B--2---:R0:W-:Y:S01]  /*0340*/  @!P0 STS [R12], R11 ;  /* 0x0000000b0c008388 */ /* 0x0041e20000000800 */
[----:B------:R-:W-:Y:S01]  /*0350*/  BAR.SYNC.DEFER_BLOCKING 0x0 ;  /* 0x0000000000007b1d */ /* 0x000fe20000010000 */
[----:B------:R-:W-:-:S13]  /*0360*/  ISETP.GE.AND P0, PT, R0, 0x1, PT ;  /* 0x000000010000780c */ /* 0x000fda0003f06270 */
[----:B0-----:R-:W-:Y:S05]  /*0370*/  @!P0 BRA `(.L_x_76) ;  /* 0x00000004005c8947 */ /* 0x001fea0003800000 */
[----:B------:R-:W-:Y:S01]  /*0380*/  ISETP.GE.U32.AND P0, PT, R0, 0x4, PT ;  /* 0x000000040000780c */ /* 0x000fe20003f06070 */
[----:B------:R-:W-:Y:S01]  /*0390*/  HFMA2 R10, -RZ, RZ, 0, 0 ;  /* 0x00000000ff0a7431 */ /* 0x000fe200000001ff */
[----:B------:R-:W-:Y:S01]  /*03a0*/  LOP3.LUT R24, R2, 0x6, RZ, 0xc0, !PT ;  /* 0x0000000602187812 */ /* 0x000fe200078ec0ff */
[----:B------:R-:W-:-:S03]  /*03b0*/  IMAD.MOV R8, RZ, RZ, -R0 ;  /* 0x000000ffff087224 */ /* 0x000fc600078e0a00 */
[----:B------:R-:W-:-:S07]  /*03c0*/  ISETP.NE.AND P1, PT, R24, RZ, PT ;  /* 0x000000ff1800720c */ /* 0x000fce0003f25270 */
[----:B------:R-:W-:Y:S06]  /*03d0*/  @!P0 BRA `(.L_x_77) ;  /* 0x00000000009c8947 */ /* 0x000fec0003800000 */
[----:B------:R-:W-:Y:S02]  /*03e0*/  VIADD R13, R7, 0x10cc ;  /* 0x000010cc070d7836 */ /* 0x000fe40000000000 */
[----:B------:R-:W-:Y:S01]  /*03f0*/  IMAD R11, R0, 0x2, R5 ;  /* 0x00000002000b7824 */ /* 0x000fe200078e0205 */
[----:B------:R-:W-:Y:S01]  /*0400*/  LOP3.LUT R5, R2, 0xfffffff8, RZ, 0xc0, !PT ;  /* 0xfffffff802057812 */ /* 0x000fe200078ec0ff */
[----:B------:R-:W-:Y:S01]  /*0410*/  IMAD.MOV.U32 R10, RZ, RZ, RZ ;  /* 0x000000ffff0a7224 */ /* 0x000fe200078e00ff */
[----:B------:R-:W-:Y:S02]  /*0420*/  LEA R13, R4, R13, 0x18 ;  /* 0x0000000d040d7211 */ /* 0x000fe400078ec0ff */
[----:B------:R-:W-:Y:S01]  /*0430*/  LEA R12, R11, R6, 0x2 ;  /* 0x000000060b0c7211 */ /* 0x000fe200078e10ff */
[----:B------:R-:W-:Y:S02]  /*0440*/  IMAD.MOV R5, RZ, RZ, -R5 ;  /* 0x000000ffff057224 */ /* 0x000fe400078e0a05 */
[----:B------:R-:W-:Y:S01]  /*0450*/  VIADD R11, R13, 0x10 ;  /* 0x000000100d0b7836 */ /* 0x000fe20000000000 */
[----:B------:R-:W-:-:S07]  /*0460*/  IADD3 R12, PT, PT, R12, -0xc, RZ ;  /* 0xfffffff40c0c7810 */ /* 0x000fce0007ffe0ff */
.L_x_78:
        /* <DEDUP_REMOVED lines=29> */
[----:B------:R-:W-:Y:S06]  /*0640*/  @P0 BRA `(.L_x_78) ;  /* 0xfffffffc00880947 */ /* 0x000fec000383ffff */
.L_x_77:
[----:B------:R-:W-:Y:S05]  /*0650*/  @!P1 BRA `(.L_x_76) ;  /* 0x0000000000a49947 */ /* 0x000fea0003800000 */
[----:B------:R-:W-:Y:S02]  /*0660*/  ISETP.GE.U32.AND P0, PT, R24, 0x4, PT ;  /* 0x000000041800780c */ /* 0x000fe40003f06070 */
[----:B------:R-:W-:-:S11]  /*0670*/  LOP3.LUT P1, RZ, R2, 0x2, RZ, 0xc0, !PT ;  /* 0x0000000202ff7812 */ /* 0x000fd6000782c0ff */
[----:B------:R-:W-:Y:S05]  /*0680*/  @!P0 BRA `(.L_x_79) ;  /* 0x00000000004c8947 */ /* 0x000fea0003800000 */
[----:B------:R-:W-:Y:S01]  /*0690*/  IADD3 R11, PT, PT, R7, 0x10cc, RZ ;  /* 0x000010cc070b7810 */ /* 0x000fe20007ffe0ff */
        /* <DEDUP_REMOVED lines=18> */
.L_x_79:
[----:B------:R-:W-:Y:S05]  /*07c0*/  @!P1 BRA `(.L_x_76) ;  /* 0x0000000000489947 */ /* 0x000fea0003800000 */
[----:B------:R-:W0:Y:S01]  /*07d0*/  LDCU.U16 UR4, c[0x0][0x398] ;  /* 0x00007300ff0477ac */ /* 0x000e220008000400 */
[----:B------:R-:W-:Y:S01]  /*07e0*/  IADD3 R7, PT, PT, R7, 0x10cc, RZ ;  /* 0x000010cc07077810 */ /* 0x000fe20007ffe0ff */
[----:B------:R-:W-:Y:S02]  /*07f0*/  IMAD.IADD R9, R9, 0x1, -R8 ;  /* 0x0000000109097824 */ /* 0x000fe400078e0a08 */
[----:B------:R-:W-:Y:S01]  /*0800*/  IMAD.IADD R0, R8, 0x1, R0 ;  /* 0x0000000108007824 */ /* 0x000fe200078e0200 */
[----:B------:R-:W-:Y:S02]  /*0810*/  LEA R7, R4, R7, 0x18 ;  /* 0x0000000704077211 */ /* 0x000fe400078ec0ff */
[----:B------:R-:W-:-:S03]  /*0820*/  LEA R6, R9, R6, 0x2 ;  /* 0x0000000609067211 */ /* 0x000fc600078e10ff */
[----:B------:R-:W-:Y:S01]  /*0830*/  IMAD R0, R0, 0x4, R7 ;  /* 0x0000000400007824 */ /* 0x000fe200078e0207 */
[----:B0-----:R-:W-:-:S04]  /*0840*/  USHF.L.U32 UR4, UR4, 0x1, URZ ;  /* 0x0000000104047899 */ /* 0x001fc800080006ff */
[----:B------:R-:W-:-:S04]  /*0850*/  ULOP3.LUT UR4, UR4, 0x2, URZ, 0xe2, !UPT ;  /* 0x0000000204047892 */ /* 0x000fc8000f8ee2ff */
[----:B------:R-:W-:-:S12]  /*0860*/  UIADD3 UR4, UPT, UPT, -UR4, URZ, URZ ;  /* 0x000000ff04047290 */ /* 0x000fd8000fffe1ff */
.L_x_80:
[----:B------:R0:W-:Y:S01]  /*0870*/  LDS R5, [R6] ;  /* 0x0000000006057984 */ /* 0x0001e20000000800 */
[----:B------:R-:W-:-:S03]  /*0880*/  UIADD3 UR4, UPT, UPT, UR4, 0x1, URZ ;  /* 0x0000000104047890 */ /* 0x000fc6000fffe0ff */
[----:B------:R1:W2:Y:S01]  /*0890*/  LDS R2, [R0] ;  /* 0x0000000000027984 */ /* 0x0002a20000000800 */
[----:B------:R-:W-:Y:S01]  /*08a0*/  UISETP.NE.AND UP0, UPT, UR4, URZ, UPT ;  /* 0x000000ff0400728c */ /* 0x000fe2000bf05270 */
[----:B0-----:R-:W-:Y:S01]  /*08b0*/  VIADD R6, R6, 0xfffffffc ;  /* 0xfffffffc06067836 */ /* 0x001fe20000000000 */
[----:B-1----:R-:W-:Y:S01]  /*08c0*/  IADD3 R0, PT, PT, R0, 0x4, RZ ;  /* 0x0000000400007810 */ /* 0x002fe20007ffe0ff */
[----:B--2---:R-:W-:-:S06]  /*08d0*/  FFMA R10, R5, R2, R10 ;  /* 0x00000002050a7223 */ /* 0x004fcc000000000a */
[----:B------:R-:W-:Y:S05]  /*08e0*/  BRA.U UP0, `(.L_x_80) ;  /* 0xfffffffd00e07547 */ /* 0x000fea000b83ffff */
.L_x_76:
[----:B------:R-:W0:Y:S02]  /*08f0*/  LDC.64 R4, c[0x0][0x388] ;  /* 0x0000e200ff047b82 */ /* 0x000e240000000a00 */
[----:B0-----:R-:W-:-:S05]  /*0900*/  IMAD.WIDE R2, R3, 0x4, R4 ;  /* 0x0000000403027825 */ /* 0x001fca00078e0204 */
[----:B------:R-:W-:Y:S01]  /*0910*/  STG.E desc[UR6][R2.64], R10 ;  /* 0x0000000a02007986 */ /* 0x000fe2000c101906 */
[----:B------:R-:W-:Y:S05]  /*0920*/  EXIT ;  /* 0x000000000000794d */ /* 0x000fea0003800000 */
        .weak           $__internal_3_$__cuda_sm20_rcp_rn_f32_slowpath
        .type           $__internal_3_$__cuda_sm20_rcp_rn_f32_slowpath,@function
        .size           $__internal_3_$__cuda_sm20_rcp_rn_f32_slowpath,(.L_x_89 - $__internal_3_$__cuda_sm20_rcp_rn_f32_slowpath)
$__internal_3_$__cuda_sm20_rcp_rn_f32_slowpath:
[----:B------:R-:W-:Y:S01]  /*0930*/  IMAD.SHL.U32 R2, R0, 0x2, RZ ;  /* 0x0000000200027824 */ /* 0x000fe200078e00ff */
[----:B------:R-:W-:Y:S04]  /*0940*/  BSSY.RECONVERGENT B1, `(.L_x_81) ;  /* 0x0000030000017945 */ /* 0x000fe80003800200 */
[----:B------:R-:W-:-:S04]  /*0950*/  SHF.R.U32.HI R2, RZ, 0x18, R2 ;  /* 0x00000018ff027819 */ /* 0x000fc80000011602 */
[----:B------:R-:W-:-:S13]  /*0960*/  ISETP.NE.U32.AND P0, PT, R2, RZ, PT ;  /* 0x000000ff0200720c */ /* 0x000fda0003f05070 */
[----:B------:R-:W-:Y:S05]  /*0970*/  @P0 BRA `(.L_x_82) ;  /* 0x0000000000280947 */ /* 0x000fea0003800000 */
[----:B------:R-:W-:-:S05]  /*0980*/  IMAD.SHL.U32 R2, R0, 0x2, RZ ;  /* 0x0000000200027824 */ /* 0x000fca00078e00ff */
[----:B------:R-:W-:-:S13]  /*0990*/  ISETP.NE.AND P0, PT, R2, RZ, PT ;  /* 0x000000ff0200720c */ /* 0x000fda0003f05270 */
[----:B------:R-:W-:Y:S01]  /*09a0*/  @P0 FFMA R7, R0, 1.84467440737095516160e+19, RZ ;  /* 0x5f80000000070823 */ /* 0x000fe200000000ff */
[----:B------:R-:W-:Y:S08]  /*09b0*/  @!P0 MUFU.RCP R6, R0 ;  /* 0x0000000000068308 */ /* 0x000ff00000001000 */
[----:B------:R-:W0:Y:S02]  /*09c0*/  @P0 MUFU.RCP R2, R7 ;  /* 0x0000000700020308 */ /* 0x000e240000001000 */
[----:B0-----:R-:W-:-:S04]  /*09d0*/  @P0 FFMA R8, R7, R2, -1 ;  /* 0xbf80000007080423 */ /* 0x001fc80000000002 */
[----:B------:R-:W-:-:S04]  /*09e0*/  @P0 FADD.FTZ R9, -R8, -RZ ;  /* 0x800000ff08090221 */ /* 0x000fc80000010100 */
[----:B------:R-:W-:-:S04]  /*09f0*/  @P0 FFMA R2, R2, R9, R2 ;  /* 0x0000000902020223 */ /* 0x000fc80000000002 */
[----:B------:R-:W-:Y:S01]  /*0a00*/  @P0 FFMA R6, R2, 1.84467440737095516160e+19, RZ ;  /* 0x5f80000002060823 */ /* 0x000fe200000000ff */
[----:B------:R-:W-:Y:S06]  /*0a10*/  BRA `(.L_x_83) ;  /* 0x0000000000887947 */ /* 0x000fec0003800000 */
.L_x_82:
[----:B------:R-:W-:-:S04]  /*0a20*/  IADD3 R6, PT, PT, R2, -0xfd, RZ ;  /* 0xffffff0302067810 */ /* 0x000fc80007ffe0ff */
[----:B------:R-:W-:-:S13]  /*0a30*/  ISETP.GT.U32.AND P0, PT, R6, 0x1, PT ;  /* 0x000000010600780c */ /* 0x000fda0003f04070 */
[----:B------:R-:W-:Y:S05]  /*0a40*/  @P0 BRA `(.L_x_84) ;  /* 0x0000000000780947 */ /* 0x000fea0003800000 */
[----:B------:R-:W-:Y:S01]  /*0a50*/  LOP3.LUT R7, R0, 0x7fffff, RZ, 0xc0, !PT ;  /* 0x007fffff00077812 */ /* 0x000fe200078ec0ff */
[----:B------:R-:W-:Y:S02]  /*0a60*/  IMAD.MOV.U32 R11, RZ, RZ, 0x3 ;  /* 0x00000003ff0b7424 */ /* 0x000fe400078e00ff */
[----:B------:R-:W-:Y:S01]  /*0a70*/  VIADD R2, R2, 0xffffff04 ;  /* 0xffffff0402027836 */ /* 0x000fe20000000000 */
[----:B------:R-:W-:Y:S02]  /*0a80*/  LOP3.LUT R7, R7, 0x3f800000, RZ, 0xfc, !PT ;  /* 0x3f80000007077812 */ /* 0x000fe400078efcff */
[----:B------:R-:W-:Y:S02]  /*0a90*/  SHF.L.U32 R12, R11, R6, RZ ;  /* 0x000000060b0c7219 */ /* 0x000fe400000006ff */
[----:B------:R-:W0:Y:S02]  /*0aa0*/  MUFU.RCP R8, R7 ;  /* 0x0000000700087308 */ /* 0x000e240000001000 */
[----:B0-----:R-:W-:-:S04]  /*0ab0*/  FFMA R9, R7, R8, -1 ;  /* 0xbf80000007097423 */ /* 0x001fc80000000008 */
[----:B------:R-:W-:-:S04]  /*0ac0*/  FADD.FTZ R9, -R9, -RZ ;  /* 0x800000ff09097221 */ /* 0x000fc80000010100 */
[CCC-:B------:R-:W-:Y:S01]  /*0ad0*/  FFMA.RM R10, R8.reuse, R9.reuse, R8.reuse ;  /* 0x00000009080a7223 */ /* 0x1c0fe20000004008 */
[----:B------:R-:W-:-:S04]  /*0ae0*/  FFMA.RP R9, R8, R9, R8 ;  /* 0x0000000908097223 */ /* 0x000fc80000008008 */
[C---:B------:R-:W-:Y:S02]  /*0af0*/  LOP3.LUT R8, R10.reuse, 0x7fffff, RZ, 0xc0, !PT ;  /* 0x007fffff0a087812 */ /* 0x040fe400078ec0ff */
[----:B------:R-:W-:Y:S02]  /*0b00*/  FSETP.NEU.FTZ.AND P0, PT, R10, R9, PT ;  /* 0x000000090a00720b */ /* 0x000fe40003f1d000 */
[----:B------:R-:W-:Y:S02]  /*0b10*/  LOP3.LUT R9, R8, 0x800000, RZ, 0xfc, !PT ;  /* 0x0080000008097812 */ /* 0x000fe400078efcff */
[----:B------:R-:W-:Y:S02]  /*0b20*/  SEL R8, RZ, 0xffffffff, !P0 ;  /* 0xffffffffff087807 */ /* 0x000fe40004000000 */
[----:B------:R-:W-:-:S03]  /*0b30*/  LOP3.LUT R7, R12, R9, RZ, 0xc0, !PT ;  /* 0x000000090c077212 */ /* 0x000fc600078ec0ff */
[----:B------:R-:W-:Y:S01]  /*0b40*/  IMAD.MOV R8, RZ, RZ, -R8 ;  /* 0x000000ffff087224 */ /* 0x000fe200078e0a08 */
[----:B------:R-:W-:-:S04]  /*0b50*/  SHF.R.U32.HI R7, RZ, R6, R7 ;  /* 0x00000006ff077219 */ /* 0x000fc80000011607 */
[--C-:B------:R-:W-:Y:S02]  /*0b60*/  LOP3.LUT P1, RZ, R8, R6, R9.reuse, 0xf8, !PT ;  /* 0x0000000608ff7212 */ /* 0x100fe4000782f809 */
[C---:B------:R-:W-:Y:S02]  /*0b70*/  LOP3.LUT P0, RZ, R7.reuse, 0x1, RZ, 0xc0, !PT ;  /* 0x0000000107ff7812 */ /* 0x040fe4000780c0ff */
[----:B------:R-:W-:Y:S02]  /*0b80*/  LOP3.LUT P2, RZ, R7, 0x2, RZ, 0xc0, !PT ;  /* 0x0000000207ff7812 */ /* 0x000fe4000784c0ff */
[----:B------:R-:W-:Y:S02]  /*0b90*/  SHF.R.U32.HI R9, RZ, R2, R9 ;  /* 0x00000002ff097219 */ /* 0x000fe40000011609 */
[----:B------:R-:W-:Y:S02]  /*0ba0*/  PLOP3.LUT P0, PT, P0, P1, P2, 0xe0, 0x0 ;  /* 0x000000000000781c */ /* 0x000fe40000703c20 */
[----:B------:R-:W-:-:S02]  /*0bb0*/  LOP3.LUT P1, RZ, R0, 0x7fffff, RZ, 0xc0, !PT ;  /* 0x007fffff00ff7812 */ /* 0x000fc4000782c0ff */
[----:B------:R-:W-:-:S04]  /*0bc0*/  SEL R6, RZ, 0x1, !P0 ;  /* 0x00000001ff067807 */ /* 0x000fc80004000000 */
[----:B------:R-:W-:-:S04]  /*0bd0*/  IADD3 R6, PT, PT, -R6, RZ, RZ ;  /* 0x000000ff06067210 */ /* 0x000fc80007ffe1ff */
[----:B------:R-:W-:-:S13]  /*0be0*/  ISETP.GE.AND P0, PT, R6, RZ, PT ;  /* 0x000000ff0600720c */ /* 0x000fda0003f06270 */
[----:B------:R-:W-:-:S05]  /*0bf0*/  @!P0 IADD3 R9, PT, PT, R9, 0x1, RZ ;  /* 0x0000000109098810 */ /* 0x000fca0007ffe0ff */
[----:B------:R-:W-:-:S05]  /*0c00*/  @!P1 IMAD.SHL.U32 R9, R9, 0x2, RZ ;  /* 0x0000000209099824 */ /* 0x000fca00078e00ff */
[----:B------:R-:W-:Y:S01]  /*0c10*/  LOP3.LUT R6, R9, 0x80000000, R0, 0xf8, !PT ;  /* 0x8000000009067812 */ /* 0x000fe200078ef800 */
[----:B------:R-:W-:Y:S06]  /*0c20*/  BRA `(.L_x_83) ;  /* 0x0000000000047947 */ /* 0x000fec0003800000 */
.L_x_84:
[----:B------:R0:W1:Y:S02]  /*0c30*/  MUFU.RCP R6, R0 ;  /* 0x0000000000067308 */ /* 0x0000640000001000 */
.L_x_83:
[----:B------:R-:W-:Y:S05]  /*0c40*/  BSYNC.RECONVERGENT B1 ;  /* 0x0000000000017941 */ /* 0x000fea0003800200 */
.L_x_81:
[----:B------:R-:W-:Y:S01]  /*0c50*/  HFMA2 R7, -RZ, RZ, 0, 0 ;  /* 0x00000000ff077431 */ /* 0x000fe200000001ff */
[----:B-1----:R-:W-:Y:S01]  /*0c60*/  MOV R8, R6 ;  /* 0x0000000600087202 */ /* 0x002fe20000000f00 */
[----:B------:R-:W-:-:S04]  /*0c70*/  IMAD.MOV.U32 R6, RZ, RZ, R4 ;  /* 0x000000ffff067224 */ /* 0x000fc800078e0004 */
[----:B0-----:R-:W-:Y:S05]  /*0c80*/  RET.REL.NODEC R6 `(_Z14convRowGPU_varPfS_S_ii) ;  /* 0xfffffff006dc7950 */ /* 0x001fea0003c3ffff */
.L_x_85:
        /* <DEDUP_REMOVED lines=15> */
.L_x_89:


//--------------------- .nv.shared.reserved.0     --------------------------
	.section	.nv.shared.reserved.0,"aw",@nobits
	.weak		__nv_reservedSMEM_offset_0_alias
	.size		__nv_reservedSMEM_offset_0_alias, 0, 64
	.other		__nv_reservedSMEM_offset_0_alias,@"STO_CUDA_RESERVED_SHARED STV_DEFAULT"
__nv_reservedSMEM_offset_0_alias:
	.zero		0
	.zero		64


//--------------------- .nv.shared._Z10convColGPUPfS_iii --------------------------
	.section	.nv.shared._Z10convColGPUPfS_iii,"aw",@nobits
	.sectionflags	@""
	.align	4
.nv.shared._Z10convColGPUPfS_iii:
	.zero		5372


//--------------------- .nv.shared._Z10convRowGPUPfS_S_S_S_ii --------------------------
	.section	.nv.shared._Z10convRowGPUPfS_S_S_S_ii,"aw",@nobits
	.sectionflags	@""
	.align	4
.nv.shared._Z10convRowGPUPfS_S_S_S_ii:
	.zero		5372


//--------------------- .nv.shared._Z15convRowGPU_combPfS_S_S_S_S_iii --------------------------
	.section	.nv.shared._Z15convRowGPU_combPfS_S_S_S_S_iii,"aw",@nobits
	.sectionflags	@""
	.align	4
.nv.shared._Z15convRowGPU_combPfS_S_S_S_S_iii:
	.zero		5420


//--------------------- .nv.shared._Z14convRowGPU_varPfS_S_ii --------------------------
	.section	.nv.shared._Z14convRowGPU_varPfS_S_ii,"aw",@nobits
	.sectionflags	@""
	.align	4
.nv.shared._Z14convRowGPU_varPfS_S_ii:
	.zero		5372


//--------------------- .nv.constant0._Z11smoothImGPUPfS_S_S_ii --------------------------
	.section	.nv.constant0._Z11smoothImGPUPfS_S_S_ii,"a",@progbits
	.sectionflags	@""
	.align	4
.nv.constant0._Z11smoothImGPUPfS_S_S_ii:
	.zero		936


//--------------------- .nv.constant0._Z10convColGPUPfS_iii --------------------------
	.section	.nv.constant0._Z10convColGPUPfS_iii,"a",@progbits
	.sectionflags	@""
	.align	4
.nv.constant0._Z10convColGPUPfS_iii:
	.zero		924


//--------------------- .nv.constant0._Z10convRowGPUPfS_S_S_S_ii --------------------------
	.section	.nv.constant0._Z10convRowGPUPfS_S_S_S_ii,"a",@progbits
	.sectionflags	@""
	.align	4
.nv.constant0._Z10convRowGPUPfS_S_S_S_ii:
	.zero		944


//--------------------- .nv.constant0._Z15convRowGPU_combPfS_S_S_S_S_iii --------------------------
	.section	.nv.constant0._Z15convRowGPU_combPfS_S_S_S_S_iii,"a",@progbits
	.sectionflags	@""
	.align	4
.nv.constant0._Z15convRowGPU_combPfS_S_S_S_S_iii:
	.zero		956


//--------------------- .nv.constant0._Z14convRowGPU_varPfS_S_ii --------------------------
	.section	.nv.constant0._Z14convRowGPU_varPfS_S_ii,"a",@progbits
	.sectionflags	@""
	.align	4
.nv.constant0._Z14convRowGPU_varPfS_S_ii:
	.zero		928


//--------------------- SYMBOLS --------------------------

	.type		.nv.reservedSmem.offset0,@object
	.size		.nv.reservedSmem.offset0,0x4
	.type		.nv.reservedSmem.cap,@object
	.size		.nv.reservedSmem.cap,0x4
